//
// Generated by NVIDIA NVVM Compiler
//
// Compiler Build ID: CL-36424714
// Cuda compilation tools, release 13.0, V13.0.88
// Based on NVVM 20.0.0
//

.version 9.0
.target sm_100
.address_size 64

	// .globl	divergence
.const .align 4 .u32 U_FEILD;
.const .align 4 .u32 V_FEILD = 1;
.const .align 4 .u32 W_FEILD = 2;
.const .align 4 .u32 S_FEILD = 3;

.visible .entry divergence(
	.param .u64 .ptr .align 1 divergence_param_0,
	.param .u64 .ptr .align 1 divergence_param_1,
	.param .u64 .ptr .align 1 divergence_param_2,
	.param .u64 .ptr .align 1 divergence_param_3,
	.param .u32 divergence_param_4,
	.param .u32 divergence_param_5,
	.param .u32 divergence_param_6
)
{
	.reg .pred 	%p<12>;
	.reg .b32 	%r<30>;
	.reg .b32 	%f<12>;
	.reg .b64 	%rd<18>;

	ld.param.u64 	%rd1, [divergence_param_0];
	ld.param.u64 	%rd2, [divergence_param_1];
	ld.param.u64 	%rd3, [divergence_param_2];
	ld.param.u64 	%rd4, [divergence_param_3];
	ld.param.u32 	%r6, [divergence_param_4];
	ld.param.u32 	%r8, [divergence_param_5];
	ld.param.u32 	%r9, [divergence_param_6];
	mov.u32 	%r10, %ctaid.x;
	mov.u32 	%r11, %ntid.x;
	mov.u32 	%r12, %tid.x;
	mad.lo.s32 	%r13, %r10, %r11, %r12;
	mov.u32 	%r14, %ctaid.y;
	mov.u32 	%r15, %ntid.y;
	mov.u32 	%r16, %tid.y;
	mad.lo.s32 	%r17, %r14, %r15, %r16;
	mov.u32 	%r18, %ctaid.z;
	mov.u32 	%r19, %ntid.z;
	mov.u32 	%r20, %tid.z;
	mad.lo.s32 	%r21, %r18, %r19, %r20;
	setp.lt.s32 	%p1, %r13, 1;
	setp.eq.s32 	%p2, %r17, 0;
	setp.eq.s32 	%p3, %r21, 0;
	or.pred  	%p4, %p2, %p3;
	or.pred  	%p5, %p4, %p1;
	add.s32 	%r22, %r8, -1;
	setp.ge.s32 	%p6, %r13, %r22;
	or.pred  	%p7, %p5, %p6;
	add.s32 	%r23, %r6, -1;
	setp.ge.s32 	%p8, %r17, %r23;
	or.pred  	%p9, %p7, %p8;
	add.s32 	%r24, %r9, -1;
	setp.ge.s32 	%p10, %r21, %r24;
	or.pred  	%p11, %p9, %p10;
	@%p11 bra 	$L__BB0_2;
	cvta.to.global.u64 	%rd5, %rd2;
	cvta.to.global.u64 	%rd6, %rd3;
	cvta.to.global.u64 	%rd7, %rd4;
	cvta.to.global.u64 	%rd8, %rd1;
	mad.lo.s32 	%r25, %r9, %r21, %r17;
	mad.lo.s32 	%r26, %r25, %r8, %r13;
	mul.wide.s32 	%rd9, %r26, 4;
	add.s64 	%rd10, %rd5, %rd9;
	ld.global.f32 	%f1, [%rd10+4];
	ld.global.f32 	%f2, [%rd10];
	sub.f32 	%f3, %f1, %f2;
	add.s32 	%r27, %r26, %r8;
	mul.wide.s32 	%rd11, %r27, 4;
	add.s64 	%rd12, %rd6, %rd11;
	ld.global.f32 	%f4, [%rd12];
	add.s64 	%rd13, %rd6, %rd9;
	ld.global.f32 	%f5, [%rd13];
	sub.f32 	%f6, %f4, %f5;
	add.s32 	%r28, %r25, %r9;
	mad.lo.s32 	%r29, %r28, %r8, %r13;
	mul.wide.s32 	%rd14, %r29, 4;
	add.s64 	%rd15, %rd7, %rd14;
	ld.global.f32 	%f7, [%rd15];
	add.s64 	%rd16, %rd7, %rd9;
	ld.global.f32 	%f8, [%rd16];
	sub.f32 	%f9, %f7, %f8;
	add.f32 	%f10, %f3, %f6;
	add.f32 	%f11, %f10, %f9;
	add.s64 	%rd17, %rd8, %rd9;
	st.global.f32 	[%rd17], %f11;
$L__BB0_2:
	ret;

}
	// .globl	pressure
.visible .entry pressure(
	.param .u64 .ptr .align 1 pressure_param_0,
	.param .u64 .ptr .align 1 pressure_param_1,
	.param .u64 .ptr .align 1 pressure_param_2,
	.param .u32 pressure_param_3,
	.param .u32 pressure_param_4,
	.param .u32 pressure_param_5
)
{
	.reg .pred 	%p<12>;
	.reg .b32 	%r<38>;
	.reg .b32 	%f<15>;
	.reg .b64 	%rd<20>;

	ld.param.u64 	%rd1, [pressure_param_0];
	ld.param.u64 	%rd2, [pressure_param_1];
	ld.param.u64 	%rd3, [pressure_param_2];
	ld.param.u32 	%r6, [pressure_param_3];
	ld.param.u32 	%r8, [pressure_param_4];
	ld.param.u32 	%r9, [pressure_param_5];
	mov.u32 	%r10, %ctaid.x;
	mov.u32 	%r11, %ntid.x;
	mov.u32 	%r12, %tid.x;
	mad.lo.s32 	%r13, %r10, %r11, %r12;
	mov.u32 	%r14, %ctaid.y;
	mov.u32 	%r15, %ntid.y;
	mov.u32 	%r16, %tid.y;
	mad.lo.s32 	%r17, %r14, %r15, %r16;
	mov.u32 	%r18, %ctaid.z;
	mov.u32 	%r19, %ntid.z;
	mov.u32 	%r20, %tid.z;
	mad.lo.s32 	%r21, %r18, %r19, %r20;
	setp.lt.s32 	%p1, %r13, 1;
	setp.eq.s32 	%p2, %r17, 0;
	setp.eq.s32 	%p3, %r21, 0;
	or.pred  	%p4, %p2, %p3;
	or.pred  	%p5, %p4, %p1;
	add.s32 	%r22, %r8, -1;
	setp.ge.s32 	%p6, %r13, %r22;
	or.pred  	%p7, %p5, %p6;
	add.s32 	%r23, %r6, -1;
	setp.ge.s32 	%p8, %r17, %r23;
	or.pred  	%p9, %p7, %p8;
	add.s32 	%r24, %r9, -1;
	setp.ge.s32 	%p10, %r21, %r24;
	or.pred  	%p11, %p9, %p10;
	@%p11 bra 	$L__BB1_2;
	cvta.to.global.u64 	%rd4, %rd2;
	cvta.to.global.u64 	%rd5, %rd3;
	cvta.to.global.u64 	%rd6, %rd1;
	mul.lo.s32 	%r25, %r9, %r21;
	add.s32 	%r26, %r25, %r17;
	mad.lo.s32 	%r27, %r26, %r8, %r13;
	add.s32 	%r28, %r25, %r9;
	add.s32 	%r29, %r26, %r9;
	mad.lo.s32 	%r30, %r29, %r8, %r13;
	mul.wide.s32 	%rd7, %r30, 4;
	add.s64 	%rd8, %rd4, %rd7;
	ld.global.f32 	%f1, [%rd8];
	shl.b32 	%r31, %r9, 1;
	sub.s32 	%r32, %r28, %r31;
	add.s32 	%r33, %r32, %r17;
	mad.lo.s32 	%r34, %r33, %r8, %r13;
	mul.wide.s32 	%rd9, %r34, 4;
	add.s64 	%rd10, %rd4, %rd9;
	ld.global.f32 	%f2, [%rd10];
	add.f32 	%f3, %f1, %f2;
	add.s32 	%r35, %r27, %r8;
	mul.wide.s32 	%rd11, %r35, 4;
	add.s64 	%rd12, %rd4, %rd11;
	ld.global.f32 	%f4, [%rd12];
	add.f32 	%f5, %f3, %f4;
	add.s32 	%r36, %r26, -1;
	mad.lo.s32 	%r37, %r36, %r8, %r13;
	mul.wide.s32 	%rd13, %r37, 4;
	add.s64 	%rd14, %rd4, %rd13;
	ld.global.f32 	%f6, [%rd14];
	add.f32 	%f7, %f5, %f6;
	mul.wide.s32 	%rd15, %r8, 4;
	add.s64 	%rd16, %rd14, %rd15;
	ld.global.f32 	%f8, [%rd16+4];
	add.f32 	%f9, %f7, %f8;
	ld.global.f32 	%f10, [%rd16+-4];
	add.f32 	%f11, %f9, %f10;
	mul.wide.s32 	%rd17, %r27, 4;
	add.s64 	%rd18, %rd5, %rd17;
	ld.global.f32 	%f12, [%rd18];
	sub.f32 	%f13, %f11, %f12;
	div.rn.f32 	%f14, %f13, 0f40C00000;
	add.s64 	%rd19, %rd6, %rd17;
	st.global.f32 	[%rd19], %f14;
$L__BB1_2:
	ret;

}
	// .globl	incompress
.visible .entry incompress(
	.param .u64 .ptr .align 1 incompress_param_0,
	.param .u64 .ptr .align 1 incompress_param_1,
	.param .u64 .ptr .align 1 incompress_param_2,
	.param .u64 .ptr .align 1 incompress_param_3,
	.param .u32 incompress_param_4,
	.param .u32 incompress_param_5,
	.param .u32 incompress_param_6
)
{
	.reg .pred 	%p<12>;
	.reg .b32 	%r<29>;
	.reg .b32 	%f<14>;
	.reg .b64 	%rd<18>;

	ld.param.u64 	%rd1, [incompress_param_0];
	ld.param.u64 	%rd2, [incompress_param_1];
	ld.param.u64 	%rd3, [incompress_param_2];
	ld.param.u64 	%rd4, [incompress_param_3];
	ld.param.u32 	%r6, [incompress_param_4];
	ld.param.u32 	%r8, [incompress_param_5];
	ld.param.u32 	%r9, [incompress_param_6];
	mov.u32 	%r10, %ctaid.x;
	mov.u32 	%r11, %ntid.x;
	mov.u32 	%r12, %tid.x;
	mad.lo.s32 	%r13, %r10, %r11, %r12;
	mov.u32 	%r14, %ctaid.y;
	mov.u32 	%r15, %ntid.y;
	mov.u32 	%r16, %tid.y;
	mad.lo.s32 	%r17, %r14, %r15, %r16;
	mov.u32 	%r18, %ctaid.z;
	mov.u32 	%r19, %ntid.z;
	mov.u32 	%r20, %tid.z;
	mad.lo.s32 	%r21, %r18, %r19, %r20;
	setp.lt.s32 	%p1, %r13, 1;
	setp.eq.s32 	%p2, %r17, 0;
	setp.eq.s32 	%p3, %r21, 0;
	or.pred  	%p4, %p2, %p3;
	or.pred  	%p5, %p4, %p1;
	add.s32 	%r22, %r8, -1;
	setp.ge.s32 	%p6, %r13, %r22;
	or.pred  	%p7, %p5, %p6;
	add.s32 	%r23, %r6, -1;
	setp.ge.s32 	%p8, %r17, %r23;
	or.pred  	%p9, %p7, %p8;
	add.s32 	%r24, %r9, -1;
	setp.ge.s32 	%p10, %r21, %r24;
	or.pred  	%p11, %p9, %p10;
	@%p11 bra 	$L__BB2_2;
	cvta.to.global.u64 	%rd5, %rd4;
	cvta.to.global.u64 	%rd6, %rd1;
	cvta.to.global.u64 	%rd7, %rd2;
	cvta.to.global.u64 	%rd8, %rd3;
	mad.lo.s32 	%r25, %r9, %r21, %r17;
	mad.lo.s32 	%r26, %r25, %r8, %r13;
	mul.wide.s32 	%rd9, %r26, 4;
	add.s64 	%rd10, %rd5, %rd9;
	ld.global.f32 	%f1, [%rd10+4];
	ld.global.f32 	%f2, [%rd10];
	sub.f32 	%f3, %f1, %f2;
	mul.wide.s32 	%rd11, %r8, 4;
	add.s64 	%rd12, %rd10, %rd11;
	ld.global.f32 	%f4, [%rd12];
	sub.f32 	%f5, %f4, %f2;
	add.s32 	%r27, %r25, %r9;
	mad.lo.s32 	%r28, %r27, %r8, %r13;
	mul.wide.s32 	%rd13, %r28, 4;
	add.s64 	%rd14, %rd5, %rd13;
	ld.global.f32 	%f6, [%rd14];
	sub.f32 	%f7, %f6, %f2;
	add.s64 	%rd15, %rd6, %rd9;
	ld.global.f32 	%f8, [%rd15];
	sub.f32 	%f9, %f8, %f3;
	st.global.f32 	[%rd15], %f9;
	add.s64 	%rd16, %rd7, %rd9;
	ld.global.f32 	%f10, [%rd16];
	sub.f32 	%f11, %f10, %f5;
	st.global.f32 	[%rd16], %f11;
	add.s64 	%rd17, %rd8, %rd9;
	ld.global.f32 	%f12, [%rd17];
	sub.f32 	%f13, %f12, %f7;
	st.global.f32 	[%rd17], %f13;
$L__BB2_2:
	ret;

}
	// .globl	advect_velocity
.visible .entry advect_velocity(
	.param .u64 .ptr .align 1 advect_velocity_param_0,
	.param .u64 .ptr .align 1 advect_velocity_param_1,
	.param .u64 .ptr .align 1 advect_velocity_param_2,
	.param .u64 .ptr .align 1 advect_velocity_param_3,
	.param .u64 .ptr .align 1 advect_velocity_param_4,
	.param .u64 .ptr .align 1 advect_velocity_param_5,
	.param .u64 .ptr .align 1 advect_velocity_param_6,
	.param .f32 advect_velocity_param_7,
	.param .f32 advect_velocity_param_8,
	.param .u32 advect_velocity_param_9,
	.param .u32 advect_velocity_param_10,
	.param .u32 advect_velocity_param_11
)
{
	.reg .pred 	%p<15>;
	.reg .b32 	%r<110>;
	.reg .b32 	%f<273>;
	.reg .b64 	%rd<89>;

	ld.param.u64 	%rd10, [advect_velocity_param_1];
	ld.param.u64 	%rd11, [advect_velocity_param_2];
	ld.param.u64 	%rd7, [advect_velocity_param_3];
	ld.param.u64 	%rd8, [advect_velocity_param_4];
	ld.param.u64 	%rd9, [advect_velocity_param_5];
	ld.param.f32 	%f14, [advect_velocity_param_7];
	ld.param.f32 	%f15, [advect_velocity_param_8];
	ld.param.u32 	%r13, [advect_velocity_param_9];
	ld.param.u32 	%r14, [advect_velocity_param_10];
	ld.param.u32 	%r15, [advect_velocity_param_11];
	cvta.to.global.u64 	%rd1, %rd11;
	cvta.to.global.u64 	%rd2, %rd10;
	mov.u32 	%r16, %ctaid.x;
	mov.u32 	%r17, %ntid.x;
	mov.u32 	%r18, %tid.x;
	mad.lo.s32 	%r19, %r16, %r17, %r18;
	mov.u32 	%r20, %ctaid.y;
	mov.u32 	%r21, %ntid.y;
	mov.u32 	%r22, %tid.y;
	mad.lo.s32 	%r23, %r20, %r21, %r22;
	mov.u32 	%r24, %ctaid.z;
	mov.u32 	%r25, %ntid.z;
	mov.u32 	%r26, %tid.z;
	mad.lo.s32 	%r27, %r24, %r25, %r26;
	setp.lt.s32 	%p1, %r19, 1;
	setp.eq.s32 	%p2, %r23, 0;
	setp.eq.s32 	%p3, %r27, 0;
	or.pred  	%p4, %p2, %p3;
	or.pred  	%p5, %p4, %p1;
	add.s32 	%r4, %r14, -1;
	setp.ge.s32 	%p6, %r19, %r4;
	or.pred  	%p7, %p5, %p6;
	add.s32 	%r5, %r13, -1;
	setp.ge.s32 	%p8, %r23, %r5;
	or.pred  	%p9, %p7, %p8;
	add.s32 	%r6, %r15, -1;
	setp.ge.s32 	%p10, %r27, %r6;
	or.pred  	%p11, %p9, %p10;
	@%p11 bra 	$L__BB3_4;
	ld.param.u64 	%rd87, [advect_velocity_param_0];
	cvta.to.global.u64 	%rd88, %rd87;
	cvta.to.global.u64 	%rd12, %rd7;
	cvta.to.global.u64 	%rd13, %rd8;
	mul.f32 	%f271, %f15, 0f3F000000;
	mul.lo.s32 	%r28, %r15, %r27;
	add.s32 	%r29, %r28, %r23;
	mad.lo.s32 	%r7, %r29, %r14, %r19;
	mul.wide.s32 	%rd14, %r7, 4;
	add.s64 	%rd15, %rd88, %rd14;
	ld.global.f32 	%f17, [%rd15];
	ld.global.f32 	%f18, [%rd15+4];
	add.f32 	%f19, %f17, %f18;
	add.s32 	%r30, %r29, -1;
	mad.lo.s32 	%r31, %r30, %r14, %r19;
	mul.wide.s32 	%rd16, %r31, 4;
	add.s64 	%rd17, %rd88, %rd16;
	ld.global.f32 	%f20, [%rd17];
	add.f32 	%f21, %f19, %f20;
	ld.global.f32 	%f22, [%rd17+4];
	add.f32 	%f23, %f21, %f22;
	sub.s32 	%r32, %r28, %r15;
	add.s32 	%r33, %r32, %r23;
	mad.lo.s32 	%r34, %r33, %r14, %r19;
	mul.wide.s32 	%rd18, %r34, 4;
	add.s64 	%rd19, %rd88, %rd18;
	ld.global.f32 	%f24, [%rd19];
	add.f32 	%f25, %f23, %f24;
	ld.global.f32 	%f26, [%rd19+4];
	add.f32 	%f27, %f25, %f26;
	add.s32 	%r35, %r33, -1;
	mad.lo.s32 	%r36, %r35, %r14, %r19;
	mul.wide.s32 	%rd20, %r36, 4;
	add.s64 	%rd21, %rd88, %rd20;
	ld.global.f32 	%f28, [%rd21];
	add.f32 	%f29, %f27, %f28;
	ld.global.f32 	%f30, [%rd21+4];
	add.f32 	%f31, %f29, %f30;
	mul.f32 	%f32, %f31, 0f3E000000;
	add.s64 	%rd22, %rd2, %rd14;
	ld.global.f32 	%f33, [%rd22];
	ld.global.f32 	%f34, [%rd22+-4];
	add.f32 	%f35, %f33, %f34;
	mul.wide.s32 	%rd23, %r14, 4;
	add.s64 	%rd24, %rd22, %rd23;
	ld.global.f32 	%f36, [%rd24];
	add.f32 	%f37, %f35, %f36;
	ld.global.f32 	%f38, [%rd24+-4];
	add.f32 	%f39, %f37, %f38;
	add.s64 	%rd25, %rd2, %rd18;
	ld.global.f32 	%f40, [%rd25];
	add.f32 	%f41, %f39, %f40;
	ld.global.f32 	%f42, [%rd25+-4];
	add.f32 	%f43, %f41, %f42;
	add.s64 	%rd26, %rd25, %rd23;
	ld.global.f32 	%f44, [%rd26];
	add.f32 	%f45, %f43, %f44;
	ld.global.f32 	%f46, [%rd26+-4];
	add.f32 	%f47, %f45, %f46;
	mul.f32 	%f48, %f47, 0f3E000000;
	add.s64 	%rd27, %rd1, %rd14;
	ld.global.f32 	%f49, [%rd27];
	ld.global.f32 	%f50, [%rd27+-4];
	add.f32 	%f51, %f49, %f50;
	add.s64 	%rd28, %rd1, %rd16;
	ld.global.f32 	%f52, [%rd28];
	add.f32 	%f53, %f51, %f52;
	ld.global.f32 	%f54, [%rd28+-4];
	add.f32 	%f55, %f53, %f54;
	add.s32 	%r37, %r29, %r15;
	mad.lo.s32 	%r38, %r37, %r14, %r19;
	mul.wide.s32 	%rd29, %r38, 4;
	add.s64 	%rd30, %rd1, %rd29;
	ld.global.f32 	%f56, [%rd30];
	add.f32 	%f57, %f55, %f56;
	ld.global.f32 	%f58, [%rd30+-4];
	add.f32 	%f59, %f57, %f58;
	add.s32 	%r39, %r37, -1;
	mad.lo.s32 	%r40, %r39, %r14, %r19;
	mul.wide.s32 	%rd31, %r40, 4;
	add.s64 	%rd32, %rd1, %rd31;
	ld.global.f32 	%f60, [%rd32];
	add.f32 	%f61, %f59, %f60;
	ld.global.f32 	%f62, [%rd32+-4];
	add.f32 	%f63, %f61, %f62;
	mul.f32 	%f64, %f63, 0f3E000000;
	cvt.rn.f32.u32 	%f65, %r19;
	mul.f32 	%f66, %f15, %f65;
	cvt.rn.f32.u32 	%f67, %r23;
	mul.f32 	%f68, %f15, %f67;
	add.f32 	%f69, %f68, %f271;
	cvt.rn.f32.u32 	%f70, %r27;
	mul.f32 	%f71, %f15, %f70;
	add.f32 	%f72, %f71, %f271;
	mul.f32 	%f73, %f14, %f17;
	sub.f32 	%f74, %f66, %f73;
	mul.f32 	%f75, %f14, %f48;
	sub.f32 	%f76, %f69, %f75;
	mul.f32 	%f77, %f14, %f64;
	sub.f32 	%f78, %f72, %f77;
	ld.const.u32 	%r41, [U_FEILD];
	cvt.rn.f32.s32 	%f79, %r14;
	mul.f32 	%f80, %f15, %f79;
	min.f32 	%f81, %f74, %f80;
	max.f32 	%f82, %f81, %f15;
	cvt.rn.f32.s32 	%f83, %r13;
	mul.f32 	%f84, %f15, %f83;
	min.f32 	%f85, %f76, %f84;
	max.f32 	%f2, %f85, %f15;
	cvt.rn.f32.s32 	%f86, %r15;
	mul.f32 	%f87, %f15, %f86;
	min.f32 	%f88, %f78, %f87;
	max.f32 	%f89, %f88, %f15;
	ld.const.u32 	%r8, [V_FEILD];
	ld.const.u32 	%r9, [W_FEILD];
	rcp.rn.f32 	%f3, %f15;
	cvt.rn.f32.s32 	%f4, %r4;
	cvt.rn.f32.u32 	%f5, %r5;
	cvt.rn.f32.u32 	%f6, %r6;
	mul.f32 	%f90, %f3, %f82;
	cvt.rmi.f32.f32 	%f91, %f90;
	min.f32 	%f92, %f91, %f4;
	mul.f32 	%f93, %f15, %f92;
	sub.f32 	%f94, %f82, %f93;
	mul.f32 	%f95, %f3, %f94;
	add.f32 	%f96, %f92, 0f3F800000;
	min.f32 	%f97, %f96, %f4;
	sub.f32 	%f98, %f2, %f271;
	mul.f32 	%f99, %f3, %f98;
	cvt.rmi.f32.f32 	%f100, %f99;
	min.f32 	%f101, %f100, %f5;
	mul.f32 	%f102, %f15, %f101;
	sub.f32 	%f103, %f98, %f102;
	mul.f32 	%f104, %f3, %f103;
	add.f32 	%f105, %f101, 0f3F800000;
	min.f32 	%f106, %f105, %f5;
	sub.f32 	%f107, %f89, %f271;
	mul.f32 	%f108, %f3, %f107;
	cvt.rmi.f32.f32 	%f109, %f108;
	min.f32 	%f110, %f109, %f6;
	mul.f32 	%f111, %f15, %f110;
	sub.f32 	%f112, %f107, %f111;
	mul.f32 	%f113, %f3, %f112;
	add.f32 	%f114, %f110, 0f3F800000;
	min.f32 	%f115, %f114, %f6;
	mov.f32 	%f116, 0f3F800000;
	sub.f32 	%f117, %f116, %f95;
	sub.f32 	%f118, %f116, %f104;
	sub.f32 	%f119, %f116, %f113;
	cvt.rzi.s32.f32 	%r42, %f92;
	cvt.rzi.s32.f32 	%r43, %f97;
	cvt.rzi.s32.f32 	%r44, %f101;
	cvt.rzi.s32.f32 	%r45, %f106;
	cvt.rzi.s32.f32 	%r46, %f110;
	cvt.rzi.s32.f32 	%r47, %f115;
	mul.f32 	%f120, %f118, %f119;
	mul.f32 	%f121, %f117, %f120;
	mul.lo.s32 	%r48, %r46, %r15;
	add.s32 	%r49, %r48, %r44;
	mul.lo.s32 	%r50, %r49, %r14;
	add.s32 	%r51, %r50, %r42;
	mul.wide.s32 	%rd33, %r51, 4;
	add.s64 	%rd34, %rd88, %rd33;
	ld.global.f32 	%f122, [%rd34];
	mul.f32 	%f123, %f95, %f120;
	add.s32 	%r52, %r50, %r43;
	mul.wide.s32 	%rd35, %r52, 4;
	add.s64 	%rd36, %rd88, %rd35;
	ld.global.f32 	%f124, [%rd36];
	mul.f32 	%f125, %f124, %f123;
	fma.rn.f32 	%f126, %f122, %f121, %f125;
	mul.f32 	%f127, %f104, %f119;
	mul.f32 	%f128, %f117, %f127;
	add.s32 	%r53, %r45, %r48;
	mul.lo.s32 	%r54, %r53, %r14;
	add.s32 	%r55, %r54, %r42;
	mul.wide.s32 	%rd37, %r55, 4;
	add.s64 	%rd38, %rd88, %rd37;
	ld.global.f32 	%f129, [%rd38];
	fma.rn.f32 	%f130, %f129, %f128, %f126;
	mul.f32 	%f131, %f95, %f127;
	add.s32 	%r56, %r54, %r43;
	mul.wide.s32 	%rd39, %r56, 4;
	add.s64 	%rd40, %rd88, %rd39;
	ld.global.f32 	%f132, [%rd40];
	fma.rn.f32 	%f133, %f132, %f131, %f130;
	mul.f32 	%f134, %f118, %f113;
	mul.f32 	%f135, %f117, %f134;
	mul.lo.s32 	%r57, %r47, %r15;
	add.s32 	%r58, %r57, %r44;
	mul.lo.s32 	%r59, %r58, %r14;
	add.s32 	%r60, %r59, %r42;
	mul.wide.s32 	%rd41, %r60, 4;
	add.s64 	%rd42, %rd88, %rd41;
	ld.global.f32 	%f136, [%rd42];
	fma.rn.f32 	%f137, %f136, %f135, %f133;
	mul.f32 	%f138, %f95, %f134;
	add.s32 	%r61, %r59, %r43;
	mul.wide.s32 	%rd43, %r61, 4;
	add.s64 	%rd44, %rd88, %rd43;
	ld.global.f32 	%f139, [%rd44];
	fma.rn.f32 	%f140, %f139, %f138, %f137;
	mul.f32 	%f141, %f104, %f113;
	mul.f32 	%f142, %f117, %f141;
	add.s32 	%r62, %r57, %r45;
	mul.lo.s32 	%r63, %r62, %r14;
	add.s32 	%r64, %r63, %r42;
	mul.wide.s32 	%rd45, %r64, 4;
	add.s64 	%rd46, %rd88, %rd45;
	ld.global.f32 	%f143, [%rd46];
	fma.rn.f32 	%f144, %f143, %f142, %f140;
	mul.f32 	%f145, %f95, %f141;
	add.s32 	%r65, %r63, %r43;
	mul.wide.s32 	%rd47, %r65, 4;
	add.s64 	%rd48, %rd88, %rd47;
	ld.global.f32 	%f146, [%rd48];
	fma.rn.f32 	%f147, %f145, %f146, %f144;
	add.s64 	%rd49, %rd12, %rd14;
	st.global.f32 	[%rd49], %f147;
	add.f32 	%f148, %f66, %f271;
	ld.global.f32 	%f149, [%rd22];
	mul.f32 	%f150, %f14, %f32;
	sub.f32 	%f151, %f148, %f150;
	mul.f32 	%f152, %f14, %f149;
	sub.f32 	%f153, %f68, %f152;
	min.f32 	%f154, %f151, %f80;
	max.f32 	%f7, %f154, %f15;
	min.f32 	%f155, %f153, %f84;
	max.f32 	%f156, %f155, %f15;
	setp.eq.s32 	%p12, %r8, %r41;
	selp.f32 	%f157, 0f00000000, %f271, %p12;
	selp.f32 	%f158, %f271, 0f00000000, %p12;
	selp.b64 	%rd50, %rd88, %rd2, %p12;
	sub.f32 	%f159, %f7, %f157;
	mul.f32 	%f160, %f3, %f159;
	cvt.rmi.f32.f32 	%f161, %f160;
	min.f32 	%f162, %f161, %f4;
	mul.f32 	%f163, %f15, %f162;
	sub.f32 	%f164, %f159, %f163;
	mul.f32 	%f165, %f3, %f164;
	add.f32 	%f166, %f162, 0f3F800000;
	min.f32 	%f167, %f166, %f4;
	sub.f32 	%f168, %f156, %f158;
	mul.f32 	%f169, %f3, %f168;
	cvt.rmi.f32.f32 	%f170, %f169;
	min.f32 	%f171, %f170, %f5;
	mul.f32 	%f172, %f15, %f171;
	sub.f32 	%f173, %f168, %f172;
	mul.f32 	%f174, %f3, %f173;
	add.f32 	%f175, %f171, 0f3F800000;
	min.f32 	%f176, %f175, %f5;
	sub.f32 	%f177, %f116, %f165;
	sub.f32 	%f178, %f116, %f174;
	cvt.rzi.s32.f32 	%r66, %f162;
	cvt.rzi.s32.f32 	%r67, %f167;
	cvt.rzi.s32.f32 	%r68, %f171;
	cvt.rzi.s32.f32 	%r69, %f176;
	mul.f32 	%f179, %f178, %f119;
	mul.f32 	%f180, %f177, %f179;
	add.s32 	%r70, %r48, %r68;
	mul.lo.s32 	%r71, %r70, %r14;
	add.s32 	%r72, %r71, %r66;
	mul.wide.s32 	%rd51, %r72, 4;
	add.s64 	%rd52, %rd50, %rd51;
	ld.global.f32 	%f181, [%rd52];
	mul.f32 	%f182, %f165, %f179;
	add.s32 	%r73, %r71, %r67;
	mul.wide.s32 	%rd53, %r73, 4;
	add.s64 	%rd54, %rd50, %rd53;
	ld.global.f32 	%f183, [%rd54];
	mul.f32 	%f184, %f183, %f182;
	fma.rn.f32 	%f185, %f181, %f180, %f184;
	mul.f32 	%f186, %f174, %f119;
	mul.f32 	%f187, %f177, %f186;
	add.s32 	%r74, %r69, %r48;
	mul.lo.s32 	%r75, %r74, %r14;
	add.s32 	%r76, %r75, %r66;
	mul.wide.s32 	%rd55, %r76, 4;
	add.s64 	%rd56, %rd50, %rd55;
	ld.global.f32 	%f188, [%rd56];
	fma.rn.f32 	%f189, %f188, %f187, %f185;
	mul.f32 	%f190, %f165, %f186;
	add.s32 	%r77, %r75, %r67;
	mul.wide.s32 	%rd57, %r77, 4;
	add.s64 	%rd58, %rd50, %rd57;
	ld.global.f32 	%f191, [%rd58];
	fma.rn.f32 	%f192, %f191, %f190, %f189;
	mul.f32 	%f193, %f178, %f113;
	mul.f32 	%f194, %f177, %f193;
	add.s32 	%r78, %r57, %r68;
	mul.lo.s32 	%r79, %r78, %r14;
	add.s32 	%r80, %r79, %r66;
	mul.wide.s32 	%rd59, %r80, 4;
	add.s64 	%rd60, %rd50, %rd59;
	ld.global.f32 	%f195, [%rd60];
	fma.rn.f32 	%f196, %f195, %f194, %f192;
	mul.f32 	%f197, %f165, %f193;
	add.s32 	%r81, %r79, %r67;
	mul.wide.s32 	%rd61, %r81, 4;
	add.s64 	%rd62, %rd50, %rd61;
	ld.global.f32 	%f198, [%rd62];
	fma.rn.f32 	%f199, %f198, %f197, %f196;
	mul.f32 	%f200, %f174, %f113;
	mul.f32 	%f201, %f177, %f200;
	add.s32 	%r82, %r57, %r69;
	mul.lo.s32 	%r83, %r82, %r14;
	add.s32 	%r84, %r83, %r66;
	mul.wide.s32 	%rd63, %r84, 4;
	add.s64 	%rd64, %rd50, %rd63;
	ld.global.f32 	%f202, [%rd64];
	fma.rn.f32 	%f203, %f202, %f201, %f199;
	mul.f32 	%f204, %f165, %f200;
	add.s32 	%r85, %r83, %r67;
	mul.wide.s32 	%rd65, %r85, 4;
	add.s64 	%rd66, %rd50, %rd65;
	ld.global.f32 	%f205, [%rd66];
	fma.rn.f32 	%f206, %f204, %f205, %f203;
	add.s64 	%rd67, %rd13, %rd14;
	st.global.f32 	[%rd67], %f206;
	ld.global.f32 	%f207, [%rd27];
	mul.f32 	%f208, %f14, %f207;
	sub.f32 	%f209, %f71, %f208;
	min.f32 	%f8, %f209, %f87;
	setp.eq.s32 	%p13, %r9, %r41;
	mov.f32 	%f270, 0f00000000;
	mov.f32 	%f272, %f271;
	@%p13 bra 	$L__BB3_3;
	setp.eq.s32 	%p14, %r9, %r8;
	selp.f32 	%f9, 0f00000000, %f271, %p14;
	selp.f32 	%f272, %f271, 0f00000000, %p14;
	selp.b64 	%rd88, %rd2, %rd1, %p14;
	mov.f32 	%f270, %f271;
	mov.f32 	%f271, %f9;
$L__BB3_3:
	sub.f32 	%f210, %f7, %f270;
	mul.f32 	%f211, %f3, %f210;
	cvt.rmi.f32.f32 	%f212, %f211;
	min.f32 	%f213, %f212, %f4;
	mul.f32 	%f214, %f15, %f213;
	sub.f32 	%f215, %f210, %f214;
	mul.f32 	%f216, %f3, %f215;
	add.f32 	%f217, %f213, 0f3F800000;
	min.f32 	%f218, %f217, %f4;
	sub.f32 	%f219, %f2, %f271;
	mul.f32 	%f220, %f3, %f219;
	cvt.rmi.f32.f32 	%f221, %f220;
	min.f32 	%f222, %f221, %f5;
	mul.f32 	%f223, %f15, %f222;
	sub.f32 	%f224, %f219, %f223;
	mul.f32 	%f225, %f3, %f224;
	add.f32 	%f226, %f222, 0f3F800000;
	min.f32 	%f227, %f226, %f5;
	max.f32 	%f228, %f8, %f15;
	sub.f32 	%f229, %f228, %f272;
	mul.f32 	%f230, %f3, %f229;
	cvt.rmi.f32.f32 	%f231, %f230;
	min.f32 	%f232, %f231, %f6;
	mul.f32 	%f233, %f15, %f232;
	sub.f32 	%f234, %f229, %f233;
	mul.f32 	%f235, %f3, %f234;
	add.f32 	%f236, %f232, 0f3F800000;
	min.f32 	%f237, %f236, %f6;
	mov.f32 	%f238, 0f3F800000;
	sub.f32 	%f239, %f238, %f216;
	sub.f32 	%f240, %f238, %f225;
	sub.f32 	%f241, %f238, %f235;
	cvt.rzi.s32.f32 	%r86, %f213;
	cvt.rzi.s32.f32 	%r87, %f218;
	cvt.rzi.s32.f32 	%r88, %f222;
	cvt.rzi.s32.f32 	%r89, %f227;
	cvt.rzi.s32.f32 	%r90, %f232;
	cvt.rzi.s32.f32 	%r91, %f237;
	mul.f32 	%f242, %f240, %f241;
	mul.f32 	%f243, %f239, %f242;
	mul.lo.s32 	%r92, %r90, %r15;
	add.s32 	%r93, %r92, %r88;
	mul.lo.s32 	%r94, %r93, %r14;
	add.s32 	%r95, %r94, %r86;
	mul.wide.s32 	%rd68, %r95, 4;
	add.s64 	%rd69, %rd88, %rd68;
	ld.global.f32 	%f244, [%rd69];
	mul.f32 	%f245, %f216, %f242;
	add.s32 	%r96, %r94, %r87;
	mul.wide.s32 	%rd70, %r96, 4;
	add.s64 	%rd71, %rd88, %rd70;
	ld.global.f32 	%f246, [%rd71];
	mul.f32 	%f247, %f246, %f245;
	fma.rn.f32 	%f248, %f244, %f243, %f247;
	mul.f32 	%f249, %f225, %f241;
	mul.f32 	%f250, %f239, %f249;
	add.s32 	%r97, %r89, %r92;
	mul.lo.s32 	%r98, %r97, %r14;
	add.s32 	%r99, %r98, %r86;
	mul.wide.s32 	%rd72, %r99, 4;
	add.s64 	%rd73, %rd88, %rd72;
	ld.global.f32 	%f251, [%rd73];
	fma.rn.f32 	%f252, %f251, %f250, %f248;
	mul.f32 	%f253, %f216, %f249;
	add.s32 	%r100, %r98, %r87;
	mul.wide.s32 	%rd74, %r100, 4;
	add.s64 	%rd75, %rd88, %rd74;
	ld.global.f32 	%f254, [%rd75];
	fma.rn.f32 	%f255, %f254, %f253, %f252;
	mul.f32 	%f256, %f240, %f235;
	mul.f32 	%f257, %f239, %f256;
	mul.lo.s32 	%r101, %r91, %r15;
	add.s32 	%r102, %r101, %r88;
	mul.lo.s32 	%r103, %r102, %r14;
	add.s32 	%r104, %r103, %r86;
	mul.wide.s32 	%rd76, %r104, 4;
	add.s64 	%rd77, %rd88, %rd76;
	ld.global.f32 	%f258, [%rd77];
	fma.rn.f32 	%f259, %f258, %f257, %f255;
	mul.f32 	%f260, %f216, %f256;
	add.s32 	%r105, %r103, %r87;
	mul.wide.s32 	%rd78, %r105, 4;
	add.s64 	%rd79, %rd88, %rd78;
	ld.global.f32 	%f261, [%rd79];
	fma.rn.f32 	%f262, %f261, %f260, %f259;
	mul.f32 	%f263, %f225, %f235;
	mul.f32 	%f264, %f239, %f263;
	add.s32 	%r106, %r101, %r89;
	mul.lo.s32 	%r107, %r106, %r14;
	add.s32 	%r108, %r107, %r86;
	mul.wide.s32 	%rd80, %r108, 4;
	add.s64 	%rd81, %rd88, %rd80;
	ld.global.f32 	%f265, [%rd81];
	fma.rn.f32 	%f266, %f265, %f264, %f262;
	mul.f32 	%f267, %f216, %f263;
	add.s32 	%r109, %r107, %r87;
	mul.wide.s32 	%rd82, %r109, 4;
	add.s64 	%rd83, %rd88, %rd82;
	ld.global.f32 	%f268, [%rd83];
	fma.rn.f32 	%f269, %f267, %f268, %f266;
	cvta.to.global.u64 	%rd84, %rd9;
	add.s64 	%rd86, %rd84, %rd14;
	st.global.f32 	[%rd86], %f269;
$L__BB3_4:
	ret;

}
	// .globl	advect_smoke
.visible .entry advect_smoke(
	.param .u64 .ptr .align 1 advect_smoke_param_0,
	.param .u64 .ptr .align 1 advect_smoke_param_1,
	.param .u64 .ptr .align 1 advect_smoke_param_2,
	.param .u64 .ptr .align 1 advect_smoke_param_3,
	.param .u64 .ptr .align 1 advect_smoke_param_4,
	.param .f32 advect_smoke_param_5,
	.param .f32 advect_smoke_param_6,
	.param .u32 advect_smoke_param_7,
	.param .u32 advect_smoke_param_8,
	.param .u32 advect_smoke_param_9
)
{
	.reg .pred 	%p<15>;
	.reg .b32 	%r<57>;
	.reg .b32 	%f<113>;
	.reg .b64 	%rd<43>;

	ld.param.u64 	%rd7, [advect_smoke_param_1];
	ld.param.u64 	%rd9, [advect_smoke_param_3];
	ld.param.u64 	%rd10, [advect_smoke_param_4];
	ld.param.f32 	%f10, [advect_smoke_param_5];
	ld.param.f32 	%f11, [advect_smoke_param_6];
	ld.param.u32 	%r12, [advect_smoke_param_7];
	ld.param.u32 	%r13, [advect_smoke_param_8];
	ld.param.u32 	%r14, [advect_smoke_param_9];
	cvta.to.global.u64 	%rd1, %rd10;
	cvta.to.global.u64 	%rd2, %rd9;
	mov.u32 	%r15, %ctaid.x;
	mov.u32 	%r16, %ntid.x;
	mov.u32 	%r17, %tid.x;
	mad.lo.s32 	%r18, %r15, %r16, %r17;
	mov.u32 	%r19, %ctaid.y;
	mov.u32 	%r20, %ntid.y;
	mov.u32 	%r21, %tid.y;
	mad.lo.s32 	%r22, %r19, %r20, %r21;
	mov.u32 	%r23, %ctaid.z;
	mov.u32 	%r24, %ntid.z;
	mov.u32 	%r25, %tid.z;
	mad.lo.s32 	%r26, %r23, %r24, %r25;
	setp.lt.s32 	%p1, %r18, 1;
	setp.eq.s32 	%p2, %r22, 0;
	setp.eq.s32 	%p3, %r26, 0;
	or.pred  	%p4, %p2, %p3;
	or.pred  	%p5, %p4, %p1;
	add.s32 	%r4, %r13, -1;
	setp.ge.s32 	%p6, %r18, %r4;
	or.pred  	%p7, %p5, %p6;
	add.s32 	%r5, %r12, -1;
	setp.ge.s32 	%p8, %r22, %r5;
	or.pred  	%p9, %p7, %p8;
	add.s32 	%r6, %r14, -1;
	setp.ge.s32 	%p10, %r26, %r6;
	or.pred  	%p11, %p9, %p10;
	@%p11 bra 	$L__BB4_4;
	ld.param.u64 	%rd41, [advect_smoke_param_2];
	cvta.to.global.u64 	%rd42, %rd41;
	mul.f32 	%f111, %f11, 0f3F000000;
	mad.lo.s32 	%r27, %r14, %r26, %r22;
	mad.lo.s32 	%r7, %r27, %r13, %r18;
	mul.wide.s32 	%rd11, %r7, 4;
	add.s64 	%rd12, %rd42, %rd11;
	ld.global.f32 	%f13, [%rd12];
	ld.global.f32 	%f14, [%rd12+4];
	add.f32 	%f15, %f13, %f14;
	mul.f32 	%f16, %f15, 0f3F000000;
	add.s64 	%rd13, %rd2, %rd11;
	ld.global.f32 	%f17, [%rd13];
	mul.wide.s32 	%rd14, %r13, 4;
	add.s64 	%rd15, %rd13, %rd14;
	ld.global.f32 	%f18, [%rd15];
	add.f32 	%f19, %f17, %f18;
	mul.f32 	%f20, %f19, 0f3F000000;
	add.s64 	%rd16, %rd1, %rd11;
	ld.global.f32 	%f21, [%rd16];
	add.s32 	%r28, %r27, %r14;
	mad.lo.s32 	%r29, %r28, %r13, %r18;
	mul.wide.s32 	%rd17, %r29, 4;
	add.s64 	%rd18, %rd1, %rd17;
	ld.global.f32 	%f22, [%rd18];
	add.f32 	%f23, %f21, %f22;
	mul.f32 	%f24, %f23, 0f3F000000;
	cvt.rn.f32.u32 	%f25, %r18;
	fma.rn.f32 	%f26, %f11, %f25, %f111;
	mul.f32 	%f27, %f10, %f16;
	sub.f32 	%f28, %f26, %f27;
	cvt.rn.f32.u32 	%f29, %r22;
	fma.rn.f32 	%f30, %f11, %f29, %f111;
	mul.f32 	%f31, %f10, %f20;
	sub.f32 	%f32, %f30, %f31;
	cvt.rn.f32.u32 	%f33, %r26;
	fma.rn.f32 	%f34, %f11, %f33, %f111;
	mul.f32 	%f35, %f10, %f24;
	sub.f32 	%f36, %f34, %f35;
	ld.const.u32 	%r8, [S_FEILD];
	cvt.rn.f32.s32 	%f37, %r13;
	mul.f32 	%f38, %f11, %f37;
	min.f32 	%f39, %f28, %f38;
	max.f32 	%f2, %f39, %f11;
	cvt.rn.f32.s32 	%f40, %r12;
	mul.f32 	%f41, %f11, %f40;
	min.f32 	%f42, %f32, %f41;
	max.f32 	%f3, %f42, %f11;
	cvt.rn.f32.s32 	%f43, %r14;
	mul.f32 	%f44, %f11, %f43;
	min.f32 	%f4, %f36, %f44;
	ld.const.u32 	%r30, [U_FEILD];
	setp.eq.s32 	%p12, %r8, %r30;
	mov.f32 	%f110, 0f00000000;
	mov.f32 	%f112, %f111;
	@%p12 bra 	$L__BB4_3;
	ld.param.u64 	%rd40, [advect_smoke_param_0];
	ld.const.u32 	%r31, [V_FEILD];
	setp.eq.s32 	%p13, %r8, %r31;
	ld.const.u32 	%r32, [W_FEILD];
	setp.eq.s32 	%p14, %r8, %r32;
	selp.f32 	%f45, 0f00000000, %f111, %p14;
	cvta.to.global.u64 	%rd19, %rd40;
	selp.b64 	%rd20, %rd1, %rd19, %p14;
	selp.f32 	%f5, 0f00000000, %f111, %p13;
	selp.f32 	%f112, %f111, %f45, %p13;
	selp.b64 	%rd42, %rd2, %rd20, %p13;
	mov.f32 	%f110, %f111;
	mov.f32 	%f111, %f5;
$L__BB4_3:
	rcp.rn.f32 	%f46, %f11;
	cvt.rn.f32.s32 	%f47, %r4;
	cvt.rn.f32.u32 	%f48, %r5;
	cvt.rn.f32.u32 	%f49, %r6;
	sub.f32 	%f50, %f2, %f110;
	mul.f32 	%f51, %f46, %f50;
	cvt.rmi.f32.f32 	%f52, %f51;
	min.f32 	%f53, %f52, %f47;
	mul.f32 	%f54, %f11, %f53;
	sub.f32 	%f55, %f50, %f54;
	mul.f32 	%f56, %f46, %f55;
	add.f32 	%f57, %f53, 0f3F800000;
	min.f32 	%f58, %f57, %f47;
	sub.f32 	%f59, %f3, %f111;
	mul.f32 	%f60, %f46, %f59;
	cvt.rmi.f32.f32 	%f61, %f60;
	min.f32 	%f62, %f61, %f48;
	mul.f32 	%f63, %f11, %f62;
	sub.f32 	%f64, %f59, %f63;
	mul.f32 	%f65, %f46, %f64;
	add.f32 	%f66, %f62, 0f3F800000;
	min.f32 	%f67, %f66, %f48;
	max.f32 	%f68, %f4, %f11;
	sub.f32 	%f69, %f68, %f112;
	mul.f32 	%f70, %f46, %f69;
	cvt.rmi.f32.f32 	%f71, %f70;
	min.f32 	%f72, %f71, %f49;
	mul.f32 	%f73, %f11, %f72;
	sub.f32 	%f74, %f69, %f73;
	mul.f32 	%f75, %f46, %f74;
	add.f32 	%f76, %f72, 0f3F800000;
	min.f32 	%f77, %f76, %f49;
	mov.f32 	%f78, 0f3F800000;
	sub.f32 	%f79, %f78, %f56;
	sub.f32 	%f80, %f78, %f65;
	sub.f32 	%f81, %f78, %f75;
	cvt.rzi.s32.f32 	%r33, %f53;
	cvt.rzi.s32.f32 	%r34, %f58;
	cvt.rzi.s32.f32 	%r35, %f62;
	cvt.rzi.s32.f32 	%r36, %f67;
	cvt.rzi.s32.f32 	%r37, %f72;
	cvt.rzi.s32.f32 	%r38, %f77;
	mul.f32 	%f82, %f80, %f81;
	mul.f32 	%f83, %f79, %f82;
	mul.lo.s32 	%r39, %r37, %r14;
	add.s32 	%r40, %r39, %r35;
	mul.lo.s32 	%r41, %r40, %r13;
	add.s32 	%r42, %r41, %r33;
	mul.wide.s32 	%rd21, %r42, 4;
	add.s64 	%rd22, %rd42, %rd21;
	ld.global.f32 	%f84, [%rd22];
	mul.f32 	%f85, %f56, %f82;
	add.s32 	%r43, %r41, %r34;
	mul.wide.s32 	%rd23, %r43, 4;
	add.s64 	%rd24, %rd42, %rd23;
	ld.global.f32 	%f86, [%rd24];
	mul.f32 	%f87, %f86, %f85;
	fma.rn.f32 	%f88, %f84, %f83, %f87;
	mul.f32 	%f89, %f65, %f81;
	mul.f32 	%f90, %f79, %f89;
	add.s32 	%r44, %r36, %r39;
	mul.lo.s32 	%r45, %r44, %r13;
	add.s32 	%r46, %r45, %r33;
	mul.wide.s32 	%rd25, %r46, 4;
	add.s64 	%rd26, %rd42, %rd25;
	ld.global.f32 	%f91, [%rd26];
	fma.rn.f32 	%f92, %f91, %f90, %f88;
	mul.f32 	%f93, %f56, %f89;
	add.s32 	%r47, %r45, %r34;
	mul.wide.s32 	%rd27, %r47, 4;
	add.s64 	%rd28, %rd42, %rd27;
	ld.global.f32 	%f94, [%rd28];
	fma.rn.f32 	%f95, %f94, %f93, %f92;
	mul.f32 	%f96, %f80, %f75;
	mul.f32 	%f97, %f79, %f96;
	mul.lo.s32 	%r48, %r38, %r14;
	add.s32 	%r49, %r48, %r35;
	mul.lo.s32 	%r50, %r49, %r13;
	add.s32 	%r51, %r50, %r33;
	mul.wide.s32 	%rd29, %r51, 4;
	add.s64 	%rd30, %rd42, %rd29;
	ld.global.f32 	%f98, [%rd30];
	fma.rn.f32 	%f99, %f98, %f97, %f95;
	mul.f32 	%f100, %f56, %f96;
	add.s32 	%r52, %r50, %r34;
	mul.wide.s32 	%rd31, %r52, 4;
	add.s64 	%rd32, %rd42, %rd31;
	ld.global.f32 	%f101, [%rd32];
	fma.rn.f32 	%f102, %f101, %f100, %f99;
	mul.f32 	%f103, %f65, %f75;
	mul.f32 	%f104, %f79, %f103;
	add.s32 	%r53, %r48, %r36;
	mul.lo.s32 	%r54, %r53, %r13;
	add.s32 	%r55, %r54, %r33;
	mul.wide.s32 	%rd33, %r55, 4;
	add.s64 	%rd34, %rd42, %rd33;
	ld.global.f32 	%f105, [%rd34];
	fma.rn.f32 	%f106, %f105, %f104, %f102;
	mul.f32 	%f107, %f56, %f103;
	add.s32 	%r56, %r54, %r34;
	mul.wide.s32 	%rd35, %r56, 4;
	add.s64 	%rd36, %rd42, %rd35;
	ld.global.f32 	%f108, [%rd36];
	fma.rn.f32 	%f109, %f107, %f108, %f106;
	cvta.to.global.u64 	%rd37, %rd7;
	add.s64 	%rd39, %rd37, %rd11;
	st.global.f32 	[%rd39], %f109;
$L__BB4_4:
	ret;

}
	// .globl	constant
.visible .entry constant(
	.param .u64 .ptr .align 1 constant_param_0,
	.param .u64 .ptr .align 1 constant_param_1,
	.param .u64 .ptr .align 1 constant_param_2,
	.param .u32 constant_param_3,
	.param .u32 constant_param_4,
	.param .u32 constant_param_5
)
{
	.reg .pred 	%p<32>;
	.reg .b32 	%r<43>;
	.reg .b64 	%rd<20>;

	ld.param.u64 	%rd3, [constant_param_1];
	ld.param.u64 	%rd4, [constant_param_2];
	ld.param.u32 	%r7, [constant_param_4];
	ld.param.u32 	%r6, [constant_param_5];
	cvta.to.global.u64 	%rd1, %rd4;
	cvta.to.global.u64 	%rd2, %rd3;
	mov.u32 	%r8, %ctaid.x;
	mov.u32 	%r9, %ntid.x;
	mov.u32 	%r10, %tid.x;
	mad.lo.s32 	%r1, %r8, %r9, %r10;
	mov.u32 	%r11, %ctaid.y;
	mov.u32 	%r12, %ntid.y;
	mov.u32 	%r13, %tid.y;
	mad.lo.s32 	%r14, %r11, %r12, %r13;
	mov.u32 	%r15, %ctaid.z;
	mov.u32 	%r16, %ntid.z;
	mov.u32 	%r17, %tid.z;
	mad.lo.s32 	%r18, %r15, %r16, %r17;
	setp.ne.s32 	%p1, %r1, 20;
	setp.ne.s32 	%p2, %r18, 10;
	or.pred  	%p3, %p1, %p2;
	setp.lt.u32 	%p4, %r14, 11;
	or.pred  	%p5, %p4, %p3;
	add.s32 	%r4, %r7, -10;
	setp.ge.s32 	%p6, %r14, %r4;
	or.pred  	%p7, %p5, %p6;
	@%p7 bra 	$L__BB5_2;
	mad.lo.s32 	%r31, %r6, 10, %r14;
	mul.lo.s32 	%r32, %r31, %r7;
	mul.wide.s32 	%rd14, %r32, 4;
	add.s64 	%rd15, %rd2, %rd14;
	mov.b32 	%r33, 1073741824;
	st.global.u32 	[%rd15+80], %r33;
	add.s64 	%rd16, %rd1, %rd14;
	mov.b32 	%r34, 1065353216;
	st.global.u32 	[%rd16+80], %r34;
	bra.uni 	$L__BB5_8;
$L__BB5_2:
	setp.ge.s32 	%p8, %r14, %r4;
	setp.lt.u32 	%p9, %r14, 11;
	setp.ne.s32 	%p10, %r18, 10;
	setp.ne.s32 	%p11, %r1, 40;
	or.pred  	%p12, %p11, %p10;
	or.pred  	%p13, %p9, %p12;
	or.pred  	%p14, %p13, %p8;
	@%p14 bra 	$L__BB5_4;
	mad.lo.s32 	%r27, %r6, 10, %r14;
	mul.lo.s32 	%r28, %r27, %r7;
	mul.wide.s32 	%rd11, %r28, 4;
	add.s64 	%rd12, %rd2, %rd11;
	mov.b32 	%r29, 1073741824;
	st.global.u32 	[%rd12+160], %r29;
	add.s64 	%rd13, %rd1, %rd11;
	mov.b32 	%r30, 1065353216;
	st.global.u32 	[%rd13+160], %r30;
	bra.uni 	$L__BB5_8;
$L__BB5_4:
	setp.ge.s32 	%p15, %r14, %r4;
	setp.lt.u32 	%p16, %r14, 11;
	setp.ne.s32 	%p17, %r18, 10;
	setp.ne.s32 	%p18, %r1, 60;
	or.pred  	%p19, %p18, %p17;
	or.pred  	%p20, %p16, %p19;
	or.pred  	%p21, %p20, %p15;
	@%p21 bra 	$L__BB5_6;
	mad.lo.s32 	%r23, %r6, 10, %r14;
	mul.lo.s32 	%r24, %r23, %r7;
	mul.wide.s32 	%rd8, %r24, 4;
	add.s64 	%rd9, %rd2, %rd8;
	mov.b32 	%r25, 1073741824;
	st.global.u32 	[%rd9+240], %r25;
	add.s64 	%rd10, %rd1, %rd8;
	mov.b32 	%r26, 1065353216;
	st.global.u32 	[%rd10+240], %r26;
	bra.uni 	$L__BB5_8;
$L__BB5_6:
	setp.ge.s32 	%p22, %r14, %r4;
	setp.lt.u32 	%p23, %r14, 11;
	setp.ne.s32 	%p24, %r18, 10;
	setp.ne.s32 	%p25, %r1, 80;
	or.pred  	%p26, %p25, %p24;
	or.pred  	%p27, %p23, %p26;
	or.pred  	%p28, %p27, %p22;
	@%p28 bra 	$L__BB5_8;
	mad.lo.s32 	%r19, %r6, 10, %r14;
	mul.lo.s32 	%r20, %r19, %r7;
	mul.wide.s32 	%rd5, %r20, 4;
	add.s64 	%rd6, %rd2, %rd5;
	mov.b32 	%r21, 1073741824;
	st.global.u32 	[%rd6+320], %r21;
	add.s64 	%rd7, %rd1, %rd5;
	mov.b32 	%r22, 1065353216;
	st.global.u32 	[%rd7+320], %r22;
$L__BB5_8:
	add.s32 	%r35, %r1, -41;
	add.s32 	%r36, %r14, -41;
	max.u32 	%r37, %r35, %r36;
	setp.gt.u32 	%p29, %r37, 19;
	add.s32 	%r38, %r18, -11;
	setp.gt.u32 	%p30, %r38, 8;
	or.pred  	%p31, %p29, %p30;
	@%p31 bra 	$L__BB5_10;
	mad.lo.s32 	%r39, %r6, %r18, %r14;
	mad.lo.s32 	%r40, %r39, %r7, %r1;
	mul.wide.s32 	%rd17, %r40, 4;
	add.s64 	%rd18, %rd2, %rd17;
	mov.b32 	%r41, 1082130432;
	st.global.u32 	[%rd18], %r41;
	add.s64 	%rd19, %rd1, %rd17;
	mov.b32 	%r42, 1065353216;
	st.global.u32 	[%rd19], %r42;
$L__BB5_10:
	ret;

}


// ===== COMPILED SASS (sm_100) =====

	.target	sm_100

	.elftype	@"ET_EXEC"


//--------------------- .note.nv.tkinfo           --------------------------
	.section	.note.nv.tkinfo,"",@"SHT_NOTE"
	.sectionflags	@"SHF_NOTE_NV_TKINFO"
	.tkinfo
        /*0018*/ 	.word	0x00000002
        /*0030*/ 	.string	""
        /*0030*/ 	.string	"ptxas"
        /*0030*/ 	.string	"Cuda compilation tools, release 13.0, V13.0.88"
        /*0030*/ 	.string	"Build cuda_13.0.r13.0/compiler.36424714_0"
        /*0030*/ 	.string	"-arch sm_100 -m 64 "



//--------------------- .note.nv.cuinfo           --------------------------
	.section	.note.nv.cuinfo,"",@"SHT_NOTE"
	.sectionflags	@"SHF_NOTE_NV_CUINFO"
        /*0018*/ 	.short	0x0002
        /*001a*/ 	.short	0x0064
        /*001c*/ 	.short	0x0082
	.zero		2


//--------------------- .nv.info                  --------------------------
	.section	.nv.info,"",@"SHT_CUDA_INFO"
	.align	4


	//----- nvinfo : EIATTR_REGCOUNT
	.align		4
        /*0000*/ 	.byte	0x04, 0x2f
        /*0002*/ 	.short	(.L_5 - .L_4)
	.align		4
.L_4:
        /*0004*/ 	.word	index@(divergence)
        /*0008*/ 	.word	0x00000016


	//----- nvinfo : EIATTR_FRAME_SIZE
	.align		4
.L_5:
        /*000c*/ 	.byte	0x04, 0x11
        /*000e*/ 	.short	(.L_7 - .L_6)
	.align		4
.L_6:
        /*0010*/ 	.word	index@(divergence)
        /*0014*/ 	.word	0x00000000


	//----- nvinfo : EIATTR_REGCOUNT
	.align		4
.L_7:
        /*0018*/ 	.byte	0x04, 0x2f
        /*001a*/ 	.short	(.L_9 - .L_8)
	.align		4
.L_8:
        /*001c*/ 	.word	index@(pressure)
        /*0020*/ 	.word	0x00000012


	//----- nvinfo : EIATTR_FRAME_SIZE
	.align		4
.L_9:
        /*0024*/ 	.byte	0x04, 0x11
        /*0026*/ 	.short	(.L_11 - .L_10)
	.align		4
.L_10:
        /*0028*/ 	.word	index@($__internal_2_$__cuda_sm3x_div_rn_noftz_f32_slowpath)
        /*002c*/ 	.word	0x00000000


	//----- nvinfo : EIATTR_FRAME_SIZE
	.align		4
.L_11:
        /*0030*/ 	.byte	0x04, 0x11
        /*0032*/ 	.short	(.L_13 - .L_12)
	.align		4
.L_12:
        /*0034*/ 	.word	index@(pressure)
        /*0038*/ 	.word	0x00000000


	//----- nvinfo : EIATTR_REGCOUNT
	.align		4
.L_13:
        /*003c*/ 	.byte	0x04, 0x2f
        /*003e*/ 	.short	(.L_15 - .L_14)
	.align		4
.L_14:
        /*0040*/ 	.word	index@(incompress)
        /*0044*/ 	.word	0x00000014


	//----- nvinfo : EIATTR_FRAME_SIZE
	.align		4
.L_15:
        /*0048*/ 	.byte	0x04, 0x11
        /*004a*/ 	.short	(.L_17 - .L_16)
	.align		4
.L_16:
        /*004c*/ 	.word	index@(incompress)
        /*0050*/ 	.word	0x00000000


	//----- nvinfo : EIATTR_REGCOUNT
	.align		4
.L_17:
        /*0054*/ 	.byte	0x04, 0x2f
        /*0056*/ 	.short	(.L_19 - .L_18)
	.align		4
.L_18:
        /*0058*/ 	.word	index@(advect_velocity)
        /*005c*/ 	.word	0x00000030


	//----- nvinfo : EIATTR_FRAME_SIZE
	.align		4
.L_19:
        /*0060*/ 	.byte	0x04, 0x11
        /*0062*/ 	.short	(.L_21 - .L_20)
	.align		4
.L_20:
        /*0064*/ 	.word	index@($__internal_1_$__cuda_sm20_rcp_rn_f32_slowpath)
        /*0068*/ 	.word	0x00000000


	//----- nvinfo : EIATTR_FRAME_SIZE
	.align		4
.L_21:
        /*006c*/ 	.byte	0x04, 0x11
        /*006e*/ 	.short	(.L_23 - .L_22)
	.align		4
.L_22:
        /*0070*/ 	.word	index@(advect_velocity)
        /*0074*/ 	.word	0x00000000


	//----- nvinfo : EIATTR_REGCOUNT
	.align		4
.L_23:
        /*0078*/ 	.byte	0x04, 0x2f
        /*007a*/ 	.short	(.L_25 - .L_24)
	.align		4
.L_24:
        /*007c*/ 	.word	index@(advect_smoke)
        /*0080*/ 	.word	0x00000020


	//----- nvinfo : EIATTR_FRAME_SIZE
	.align		4
.L_25:
        /*0084*/ 	.byte	0x04, 0x11
        /*0086*/ 	.short	(.L_27 - .L_26)
	.align		4
.L_26:
        /*0088*/ 	.word	index@($__internal_0_$__cuda_sm20_rcp_rn_f32_slowpath)
        /*008c*/ 	.word	0x00000000


	//----- nvinfo : EIATTR_FRAME_SIZE
	.align		4
.L_27:
        /*0090*/ 	.byte	0x04, 0x11
        /*0092*/ 	.short	(.L_29 - .L_28)
	.align		4
.L_28:
        /*0094*/ 	.word	index@(advect_smoke)
        /*0098*/ 	.word	0x00000000


	//----- nvinfo : EIATTR_REGCOUNT
	.align		4
.L_29:
        /*009c*/ 	.byte	0x04, 0x2f
        /*009e*/ 	.short	(.L_31 - .L_30)
	.align		4
.L_30:
        /*00a0*/ 	.word	index@(constant)
        /*00a4*/ 	.word	0x0000000e


	//----- nvinfo : EIATTR_FRAME_SIZE
	.align		4
.L_31:
        /*00a8*/ 	.byte	0x04, 0x11
        /*00aa*/ 	.short	(.L_33 - .L_32)
	.align		4
.L_32:
        /*00ac*/ 	.word	index@(constant)
        /*00b0*/ 	.word	0x00000000


	//----- nvinfo : EIATTR_MIN_STACK_SIZE
	.align		4
.L_33:
        /*00b4*/ 	.byte	0x04, 0x12
        /*00b6*/ 	.short	(.L_35 - .L_34)
	.align		4
.L_34:
        /*00b8*/ 	.word	index@(constant)
        /*00bc*/ 	.word	0x00000000


	//----- nvinfo : EIATTR_MIN_STACK_SIZE
	.align		4
.L_35:
        /*00c0*/ 	.byte	0x04, 0x12
        /*00c2*/ 	.short	(.L_37 - .L_36)
	.align		4
.L_36:
        /*00c4*/ 	.word	index@(advect_smoke)
        /*00c8*/ 	.word	0x00000000


	//----- nvinfo : EIATTR_MIN_STACK_SIZE
	.align		4
.L_37:
        /*00cc*/ 	.byte	0x04, 0x12
        /*00ce*/ 	.short	(.L_39 - .L_38)
	.align		4
.L_38:
        /*00d0*/ 	.word	index@(advect_velocity)
        /*00d4*/ 	.word	0x00000000


	//----- nvinfo : EIATTR_MIN_STACK_SIZE
	.align		4
.L_39:
        /*00d8*/ 	.byte	0x04, 0x12
        /*00da*/ 	.short	(.L_41 - .L_40)
	.align		4
.L_40:
        /*00dc*/ 	.word	index@(incompress)
        /*00e0*/ 	.word	0x00000000


	//----- nvinfo : EIATTR_MIN_STACK_SIZE
	.align		4
.L_41:
        /*00e4*/ 	.byte	0x04, 0x12
        /*00e6*/ 	.short	(.L_43 - .L_42)
	.align		4
.L_42:
        /*00e8*/ 	.word	index@(pressure)
        /*00ec*/ 	.word	0x00000000


	//----- nvinfo : EIATTR_MIN_STACK_SIZE
	.align		4
.L_43:
        /*00f0*/ 	.byte	0x04, 0x12
        /*00f2*/ 	.short	(.L_45 - .L_44)
	.align		4
.L_44:
        /*00f4*/ 	.word	index@(divergence)
        /*00f8*/ 	.word	0x00000000
.L_45:


//--------------------- .nv.compat                --------------------------
	.section	.nv.compat,"",@"SHT_CUDA_COMPAT_INFO"
	.align	4
        /*0000*/ 	.byte	0x02, 0x09, 0x00, 0x00, 0x02, 0x02, 0x01, 0x00, 0x02, 0x05, 0x05, 0x00, 0x03, 0x07, 0x01, 0x01
        /*0010*/ 	.byte	0x02, 0x03, 0x00, 0x00, 0x02, 0x06, 0x01, 0x00, 0x04, 0x0b, 0x08, 0x00, 0x01, 0x00, 0x00, 0x00
        /*0020*/ 	.byte	0x00, 0x00, 0x00, 0x00


//--------------------- .nv.info.constant         --------------------------
	.section	.nv.info.constant,"",@"SHT_CUDA_INFO"
	.sectionflags	@""
	.align	4


	//----- nvinfo : EIATTR_CUDA_API_VERSION
	.align		4
        /*0000*/ 	.byte	0x04, 0x37
        /*0002*/ 	.short	(.L_47 - .L_46)
.L_46:
        /*0004*/ 	.word	0x00000082


	//----- nvinfo : EIATTR_KPARAM_INFO
	.align		4
.L_47:
        /*0008*/ 	.byte	0x04, 0x17
        /*000a*/ 	.short	(.L_49 - .L_48)
.L_48:
        /*000c*/ 	.word	0x00000000
        /*0010*/ 	.short	0x0005
        /*0012*/ 	.short	0x0020
        /*0014*/ 	.byte	0x00, 0xf0, 0x11, 0x00


	//----- nvinfo : EIATTR_KPARAM_INFO
	.align		4
.L_49:
        /*0018*/ 	.byte	0x04, 0x17
        /*001a*/ 	.short	(.L_51 - .L_50)
.L_50:
        /*001c*/ 	.word	0x00000000
        /*0020*/ 	.short	0x0004
        /*0022*/ 	.short	0x001c
        /*0024*/ 	.byte	0x00, 0xf0, 0x11, 0x00


	//----- nvinfo : EIATTR_KPARAM_INFO
	.align		4
.L_51:
        /*0028*/ 	.byte	0x04, 0x17
        /*002a*/ 	.short	(.L_53 - .L_52)
.L_52:
        /*002c*/ 	.word	0x00000000
        /*0030*/ 	.short	0x0003
        /*0032*/ 	.short	0x0018
        /*0034*/ 	.byte	0x00, 0xf0, 0x11, 0x00


	//----- nvinfo : EIATTR_KPARAM_INFO
	.align		4
.L_53:
        /*0038*/ 	.byte	0x04, 0x17
        /*003a*/ 	.short	(.L_55 - .L_54)
.L_54:
        /*003c*/ 	.word	0x00000000
        /*0040*/ 	.short	0x0002
        /*0042*/ 	.short	0x0010
        /*0044*/ 	.byte	0x00, 0xf5, 0x21, 0x00


	//----- nvinfo : EIATTR_KPARAM_INFO
	.align		4
.L_55:
        /*0048*/ 	.byte	0x04, 0x17
        /*004a*/ 	.short	(.L_57 - .L_56)
.L_56:
        /*004c*/ 	.word	0x00000000
        /*0050*/ 	.short	0x0001
        /*0052*/ 	.short	0x0008
        /*0054*/ 	.byte	0x00, 0xf5, 0x21, 0x00


	//----- nvinfo : EIATTR_KPARAM_INFO
	.align		4
.L_57:
        /*0058*/ 	.byte	0x04, 0x17
        /*005a*/ 	.short	(.L_59 - .L_58)
.L_58:
        /*005c*/ 	.word	0x00000000
        /*0060*/ 	.short	0x0000
        /*0062*/ 	.short	0x0000
        /*0064*/ 	.byte	0x00, 0xf5, 0x21, 0x00


	//----- nvinfo : EIATTR_SPARSE_MMA_MASK
	.align		4
.L_59:
        /*0068*/ 	.byte	0x03, 0x50
        /*006a*/ 	.short	0x0000


	//----- nvinfo : EIATTR_MAXREG_COUNT
	.align		4
        /*006c*/ 	.byte	0x03, 0x1b
        /*006e*/ 	.short	0x00ff


	//----- nvinfo : EIATTR_MERCURY_ISA_VERSION
	.align		4
        /*0070*/ 	.byte	0x03, 0x5f
        /*0072*/ 	.short	0x0101


	//----- nvinfo : EIATTR_VRC_CTA_INIT_COUNT
	.align		4
        /*0074*/ 	.byte	0x02, 0x4a
	.zero		1
	.zero		1


	//----- nvinfo : EIATTR_EXIT_INSTR_OFFSETS
	.align		4
        /*0078*/ 	.byte	0x04, 0x1c
        /*007a*/ 	.short	(.L_61 - .L_60)


	//   ....[0]....
.L_60:
        /*007c*/ 	.word	0x00000570


	//   ....[1]....
        /*0080*/ 	.word	0x00000630


	//----- nvinfo : EIATTR_CRS_STACK_SIZE
	.align		4
.L_61:
        /*0084*/ 	.byte	0x04, 0x1e
        /*0086*/ 	.short	(.L_63 - .L_62)
.L_62:
        /*0088*/ 	.word	0x00000000


	//----- nvinfo : EIATTR_CBANK_PARAM_SIZE
	.align		4
.L_63:
        /*008c*/ 	.byte	0x03, 0x19
        /*008e*/ 	.short	0x0024


	//----- nvinfo : EIATTR_PARAM_CBANK
	.align		4
        /*0090*/ 	.byte	0x04, 0x0a
        /*0092*/ 	.short	(.L_65 - .L_64)
	.align		4
.L_64:
        /*0094*/ 	.word	index@(.nv.constant0.constant)
        /*0098*/ 	.short	0x0380
        /*009a*/ 	.short	0x0024


	//----- nvinfo : EIATTR_SW_WAR
	.align		4
.L_65:
        /*009c*/ 	.byte	0x04, 0x36
        /*009e*/ 	.short	(.L_67 - .L_66)
.L_66:
        /*00a0*/ 	.word	0x00000008
.L_67:


//--------------------- .nv.info.advect_smoke     --------------------------
	.section	.nv.info.advect_smoke,"",@"SHT_CUDA_INFO"
	.sectionflags	@""
	.align	4


	//----- nvinfo : EIATTR_CUDA_API_VERSION
	.align		4
        /*0000*/ 	.byte	0x04, 0x37
        /*0002*/ 	.short	(.L_69 - .L_68)
.L_68:
        /*0004*/ 	.word	0x00000082


	//----- nvinfo : EIATTR_KPARAM_INFO
	.align		4
.L_69:
        /*0008*/ 	.byte	0x04, 0x17
        /*000a*/ 	.short	(.L_71 - .L_70)
.L_70:
        /*000c*/ 	.word	0x00000000
        /*0010*/ 	.short	0x0009
        /*0012*/ 	.short	0x0038
        /*0014*/ 	.byte	0x00, 0xf0, 0x11, 0x00


	//----- nvinfo : EIATTR_KPARAM_INFO
	.align		4
.L_71:
        /*0018*/ 	.byte	0x04, 0x17
        /*001a*/ 	.short	(.L_73 - .L_72)
.L_72:
        /*001c*/ 	.word	0x00000000
        /*0020*/ 	.short	0x0008
        /*0022*/ 	.short	0x0034
        /*0024*/ 	.byte	0x00, 0xf0, 0x11, 0x00


	//----- nvinfo : EIATTR_KPARAM_INFO
	.align		4
.L_73:
        /*0028*/ 	.byte	0x04, 0x17
        /*002a*/ 	.short	(.L_75 - .L_74)
.L_74:
        /*002c*/ 	.word	0x00000000
        /*0030*/ 	.short	0x0007
        /*0032*/ 	.short	0x0030
        /*0034*/ 	.byte	0x00, 0xf0, 0x11, 0x00


	//----- nvinfo : EIATTR_KPARAM_INFO
	.align		4
.L_75:
        /*0038*/ 	.byte	0x04, 0x17
        /*003a*/ 	.short	(.L_77 - .L_76)
.L_76:
        /*003c*/ 	.word	0x00000000
        /*0040*/ 	.short	0x0006
        /*0042*/ 	.short	0x002c
        /*0044*/ 	.byte	0x00, 0xf0, 0x11, 0x00


	//----- nvinfo : EIATTR_KPARAM_INFO
	.align		4
.L_77:
        /*0048*/ 	.byte	0x04, 0x17
        /*004a*/ 	.short	(.L_79 - .L_78)
.L_78:
        /*004c*/ 	.word	0x00000000
        /*0050*/ 	.short	0x0005
        /*0052*/ 	.short	0x0028
        /*0054*/ 	.byte	0x00, 0xf0, 0x11, 0x00


	//----- nvinfo : EIATTR_KPARAM_INFO
	.align		4
.L_79:
        /*0058*/ 	.byte	0x04, 0x17
        /*005a*/ 	.short	(.L_81 - .L_80)
.L_80:
        /*005c*/ 	.word	0x00000000
        /*0060*/ 	.short	0x0004
        /*0062*/ 	.short	0x0020
        /*0064*/ 	.byte	0x00, 0xf5, 0x21, 0x00


	//----- nvinfo : EIATTR_KPARAM_INFO
	.align		4
.L_81:
        /*0068*/ 	.byte	0x04, 0x17
        /*006a*/ 	.short	(.L_83 - .L_82)
.L_82:
        /*006c*/ 	.word	0x00000000
        /*0070*/ 	.short	0x0003
        /*0072*/ 	.short	0x0018
        /*0074*/ 	.byte	0x00, 0xf5, 0x21, 0x00


	//----- nvinfo : EIATTR_KPARAM_INFO
	.align		4
.L_83:
        /*0078*/ 	.byte	0x04, 0x17
        /*007a*/ 	.short	(.L_85 - .L_84)
.L_84:
        /*007c*/ 	.word	0x00000000
        /*0080*/ 	.short	0x0002
        /*0082*/ 	.short	0x0010
        /*0084*/ 	.byte	0x00, 0xf5, 0x21, 0x00


	//----- nvinfo : EIATTR_KPARAM_INFO
	.align		4
.L_85:
        /*0088*/ 	.byte	0x04, 0x17
        /*008a*/ 	.short	(.L_87 - .L_86)
.L_86:
        /*008c*/ 	.word	0x00000000
        /*0090*/ 	.short	0x0001
        /*0092*/ 	.short	0x0008
        /*0094*/ 	.byte	0x00, 0xf5, 0x21, 0x00


	//----- nvinfo : EIATTR_KPARAM_INFO
	.align		4
.L_87:
        /*0098*/ 	.byte	0x04, 0x17
        /*009a*/ 	.short	(.L_89 - .L_88)
.L_88:
        /*009c*/ 	.word	0x00000000
        /*00a0*/ 	.short	0x0000
        /*00a2*/ 	.short	0x0000
        /*00a4*/ 	.byte	0x00, 0xf5, 0x21, 0x00


	//----- nvinfo : EIATTR_SPARSE_MMA_MASK
	.align		4
.L_89:
        /*00a8*/ 	.byte	0x03, 0x50
        /*00aa*/ 	.short	0x0000


	//----- nvinfo : EIATTR_MAXREG_COUNT
	.align		4
        /*00ac*/ 	.byte	0x03, 0x1b
        /*00ae*/ 	.short	0x00ff


	//----- nvinfo : EIATTR_MERCURY_ISA_VERSION
	.align		4
        /*00b0*/ 	.byte	0x03, 0x5f
        /*00b2*/ 	.short	0x0101


	//----- nvinfo : EIATTR_VRC_CTA_INIT_COUNT
	.align		4
        /*00b4*/ 	.byte	0x02, 0x4a
	.zero		1
	.zero		1


	//----- nvinfo : EIATTR_EXIT_INSTR_OFFSETS
	.align		4
        /*00b8*/ 	.byte	0x04, 0x1c
        /*00ba*/ 	.short	(.L_91 - .L_90)


	//   ....[0]....
.L_90:
        /*00bc*/ 	.word	0x00000180


	//   ....[1]....
        /*00c0*/ 	.word	0x00000c80


	//----- nvinfo : EIATTR_CRS_STACK_SIZE
	.align		4
.L_91:
        /*00c4*/ 	.byte	0x04, 0x1e
        /*00c6*/ 	.short	(.L_93 - .L_92)
.L_92:
        /*00c8*/ 	.word	0x00000000


	//----- nvinfo : EIATTR_CBANK_PARAM_SIZE
	.align		4
.L_93:
        /*00cc*/ 	.byte	0x03, 0x19
        /*00ce*/ 	.short	0x003c


	//----- nvinfo : EIATTR_PARAM_CBANK
	.align		4
        /*00d0*/ 	.byte	0x04, 0x0a
        /*00d2*/ 	.short	(.L_95 - .L_94)
	.align		4
.L_94:
        /*00d4*/ 	.word	index@(.nv.constant0.advect_smoke)
        /*00d8*/ 	.short	0x0380
        /*00da*/ 	.short	0x003c


	//----- nvinfo : EIATTR_SW_WAR
	.align		4
.L_95:
        /*00dc*/ 	.byte	0x04, 0x36
        /*00de*/ 	.short	(.L_97 - .L_96)
.L_96:
        /*00e0*/ 	.word	0x00000008
.L_97:


//--------------------- .nv.info.advect_velocity  --------------------------
	.section	.nv.info.advect_velocity,"",@"SHT_CUDA_INFO"
	.sectionflags	@""
	.align	4


	//----- nvinfo : EIATTR_CUDA_API_VERSION
	.align		4
        /*0000*/ 	.byte	0x04, 0x37
        /*0002*/ 	.short	(.L_99 - .L_98)
.L_98:
        /*0004*/ 	.word	0x00000082


	//----- nvinfo : EIATTR_KPARAM_INFO
	.align		4
.L_99:
        /*0008*/ 	.byte	0x04, 0x17
        /*000a*/ 	.short	(.L_101 - .L_100)
.L_100:
        /*000c*/ 	.word	0x00000000
        /*0010*/ 	.short	0x000b
        /*0012*/ 	.short	0x0048
        /*0014*/ 	.byte	0x00, 0xf0, 0x11, 0x00


	//----- nvinfo : EIATTR_KPARAM_INFO
	.align		4
.L_101:
        /*0018*/ 	.byte	0x04, 0x17
        /*001a*/ 	.short	(.L_103 - .L_102)
.L_102:
        /*001c*/ 	.word	0x00000000
        /*0020*/ 	.short	0x000a
        /*0022*/ 	.short	0x0044
        /*0024*/ 	.byte	0x00, 0xf0, 0x11, 0x00


	//----- nvinfo : EIATTR_KPARAM_INFO
	.align		4
.L_103:
        /*0028*/ 	.byte	0x04, 0x17
        /*002a*/ 	.short	(.L_105 - .L_104)
.L_104:
        /*002c*/ 	.word	0x00000000
        /*0030*/ 	.short	0x0009
        /*0032*/ 	.short	0x0040
        /*0034*/ 	.byte	0x00, 0xf0, 0x11, 0x00


	//----- nvinfo : EIATTR_KPARAM_INFO
	.align		4
.L_105:
        /*0038*/ 	.byte	0x04, 0x17
        /*003a*/ 	.short	(.L_107 - .L_106)
.L_106:
        /*003c*/ 	.word	0x00000000
        /*0040*/ 	.short	0x0008
        /*0042*/ 	.short	0x003c
        /*0044*/ 	.byte	0x00, 0xf0, 0x11, 0x00


	//----- nvinfo : EIATTR_KPARAM_INFO
	.align		4
.L_107:
        /*0048*/ 	.byte	0x04, 0x17
        /*004a*/ 	.short	(.L_109 - .L_108)
.L_108:
        /*004c*/ 	.word	0x00000000
        /*0050*/ 	.short	0x0007
        /*0052*/ 	.short	0x0038
        /*0054*/ 	.byte	0x00, 0xf0, 0x11, 0x00


	//----- nvinfo : EIATTR_KPARAM_INFO
	.align		4
.L_109:
        /*0058*/ 	.byte	0x04, 0x17
        /*005a*/ 	.short	(.L_111 - .L_110)
.L_110:
        /*005c*/ 	.word	0x00000000
        /*0060*/ 	.short	0x0006
        /*0062*/ 	.short	0x0030
        /*0064*/ 	.byte	0x00, 0xf5, 0x21, 0x00


	//----- nvinfo : EIATTR_KPARAM_INFO
	.align		4
.L_111:
        /*0068*/ 	.byte	0x04, 0x17
        /*006a*/ 	.short	(.L_113 - .L_112)
.L_112:
        /*006c*/ 	.word	0x00000000
        /*0070*/ 	.short	0x0005
        /*0072*/ 	.short	0x0028
        /*0074*/ 	.byte	0x00, 0xf5, 0x21, 0x00


	//----- nvinfo : EIATTR_KPARAM_INFO
	.align		4
.L_113:
        /*0078*/ 	.byte	0x04, 0x17
        /*007a*/ 	.short	(.L_115 - .L_114)
.L_114:
        /*007c*/ 	.word	0x00000000
        /*0080*/ 	.short	0x0004
        /*0082*/ 	.short	0x0020
        /*0084*/ 	.byte	0x00, 0xf5, 0x21, 0x00


	//----- nvinfo : EIATTR_KPARAM_INFO
	.align		4
.L_115:
        /*0088*/ 	.byte	0x04, 0x17
        /*008a*/ 	.short	(.L_117 - .L_116)
.L_116:
        /*008c*/ 	.word	0x00000000
        /*0090*/ 	.short	0x0003
        /*0092*/ 	.short	0x0018
        /*0094*/ 	.byte	0x00, 0xf5, 0x21, 0x00


	//----- nvinfo : EIATTR_KPARAM_INFO
	.align		4
.L_117:
        /*0098*/ 	.byte	0x04, 0x17
        /*009a*/ 	.short	(.L_119 - .L_118)
.L_118:
        /*009c*/ 	.word	0x00000000
        /*00a0*/ 	.short	0x0002
        /*00a2*/ 	.short	0x0010
        /*00a4*/ 	.byte	0x00, 0xf5, 0x21, 0x00


	//----- nvinfo : EIATTR_KPARAM_INFO
	.align		4
.L_119:
        /*00a8*/ 	.byte	0x04, 0x17
        /*00aa*/ 	.short	(.L_121 - .L_120)
.L_120:
        /*00ac*/ 	.word	0x00000000
        /*00b0*/ 	.short	0x0001
        /*00b2*/ 	.short	0x0008
        /*00b4*/ 	.byte	0x00, 0xf5, 0x21, 0x00


	//----- nvinfo : EIATTR_KPARAM_INFO
	.align		4
.L_121:
        /*00b8*/ 	.byte	0x04, 0x17
        /*00ba*/ 	.short	(.L_123 - .L_122)
.L_122:
        /*00bc*/ 	.word	0x00000000
        /*00c0*/ 	.short	0x0000
        /*00c2*/ 	.short	0x0000
        /*00c4*/ 	.byte	0x00, 0xf5, 0x21, 0x00


	//----- nvinfo : EIATTR_SPARSE_MMA_MASK
	.align		4
.L_123:
        /*00c8*/ 	.byte	0x03, 0x50
        /*00ca*/ 	.short	0x0000


	//----- nvinfo : EIATTR_MAXREG_COUNT
	.align		4
        /*00cc*/ 	.byte	0x03, 0x1b
        /*00ce*/ 	.short	0x00ff


	//----- nvinfo : EIATTR_MERCURY_ISA_VERSION
	.align		4
        /*00d0*/ 	.byte	0x03, 0x5f
        /*00d2*/ 	.short	0x0101


	//----- nvinfo : EIATTR_VRC_CTA_INIT_COUNT
	.align		4
        /*00d4*/ 	.byte	0x02, 0x4a
	.zero		1
	.zero		1


	//----- nvinfo : EIATTR_EXIT_INSTR_OFFSETS
	.align		4
        /*00d8*/ 	.byte	0x04, 0x1c
        /*00da*/ 	.short	(.L_125 - .L_124)


	//   ....[0]....
.L_124:
        /*00dc*/ 	.word	0x00000180


	//   ....[1]....
        /*00e0*/ 	.word	0x00001a60


	//----- nvinfo : EIATTR_CRS_STACK_SIZE
	.align		4
.L_125:
        /*00e4*/ 	.byte	0x04, 0x1e
        /*00e6*/ 	.short	(.L_127 - .L_126)
.L_126:
        /*00e8*/ 	.word	0x00000000


	//----- nvinfo : EIATTR_CBANK_PARAM_SIZE
	.align		4
.L_127:
        /*00ec*/ 	.byte	0x03, 0x19
        /*00ee*/ 	.short	0x004c


	//----- nvinfo : EIATTR_PARAM_CBANK
	.align		4
        /*00f0*/ 	.byte	0x04, 0x0a
        /*00f2*/ 	.short	(.L_129 - .L_128)
	.align		4
.L_128:
        /*00f4*/ 	.word	index@(.nv.constant0.advect_velocity)
        /*00f8*/ 	.short	0x0380
        /*00fa*/ 	.short	0x004c


	//----- nvinfo : EIATTR_SW_WAR
	.align		4
.L_129:
        /*00fc*/ 	.byte	0x04, 0x36
        /*00fe*/ 	.short	(.L_131 - .L_130)
.L_130:
        /*0100*/ 	.word	0x00000008
.L_131:


//--------------------- .nv.info.incompress       --------------------------
	.section	.nv.info.incompress,"",@"SHT_CUDA_INFO"
	.sectionflags	@""
	.align	4


	//----- nvinfo : EIATTR_CUDA_API_VERSION
	.align		4
        /*0000*/ 	.byte	0x04, 0x37
        /*0002*/ 	.short	(.L_133 - .L_132)
.L_132:
        /*0004*/ 	.word	0x00000082


	//----- nvinfo : EIATTR_KPARAM_INFO
	.align		4
.L_133:
        /*0008*/ 	.byte	0x04, 0x17
        /*000a*/ 	.short	(.L_135 - .L_134)
.L_134:
        /*000c*/ 	.word	0x00000000
        /*0010*/ 	.short	0x0006
        /*0012*/ 	.short	0x0028
        /*0014*/ 	.byte	0x00, 0xf0, 0x11, 0x00


	//----- nvinfo : EIATTR_KPARAM_INFO
	.align		4
.L_135:
        /*0018*/ 	.byte	0x04, 0x17
        /*001a*/ 	.short	(.L_137 - .L_136)
.L_136:
        /*001c*/ 	.word	0x00000000
        /*0020*/ 	.short	0x0005
        /*0022*/ 	.short	0x0024
        /*0024*/ 	.byte	0x00, 0xf0, 0x11, 0x00


	//----- nvinfo : EIATTR_KPARAM_INFO
	.align		4
.L_137:
        /*0028*/ 	.byte	0x04, 0x17
        /*002a*/ 	.short	(.L_139 - .L_138)
.L_138:
        /*002c*/ 	.word	0x00000000
        /*0030*/ 	.short	0x0004
        /*0032*/ 	.short	0x0020
        /*0034*/ 	.byte	0x00, 0xf0, 0x11, 0x00


	//----- nvinfo : EIATTR_KPARAM_INFO
	.align		4
.L_139:
        /*0038*/ 	.byte	0x04, 0x17
        /*003a*/ 	.short	(.L_141 - .L_140)
.L_140:
        /*003c*/ 	.word	0x00000000
        /*0040*/ 	.short	0x0003
        /*0042*/ 	.short	0x0018
        /*0044*/ 	.byte	0x00, 0xf5, 0x21, 0x00


	//----- nvinfo : EIATTR_KPARAM_INFO
	.align		4
.L_141:
        /*0048*/ 	.byte	0x04, 0x17
        /*004a*/ 	.short	(.L_143 - .L_142)
.L_142:
        /*004c*/ 	.word	0x00000000
        /*0050*/ 	.short	0x0002
        /*0052*/ 	.short	0x0010
        /*0054*/ 	.byte	0x00, 0xf5, 0x21, 0x00


	//----- nvinfo : EIATTR_KPARAM_INFO
	.align		4
.L_143:
        /*0058*/ 	.byte	0x04, 0x17
        /*005a*/ 	.short	(.L_145 - .L_144)
.L_144:
        /*005c*/ 	.word	0x00000000
        /*0060*/ 	.short	0x0001
        /*0062*/ 	.short	0x0008
        /*0064*/ 	.byte	0x00, 0xf5, 0x21, 0x00


	//----- nvinfo : EIATTR_KPARAM_INFO
	.align		4
.L_145:
        /*0068*/ 	.byte	0x04, 0x17
        /*006a*/ 	.short	(.L_147 - .L_146)
.L_146:
        /*006c*/ 	.word	0x00000000
        /*0070*/ 	.short	0x0000
        /*0072*/ 	.short	0x0000
        /*0074*/ 	.byte	0x00, 0xf5, 0x21, 0x00


	//----- nvinfo : EIATTR_SPARSE_MMA_MASK
	.align		4
.L_147:
        /*0078*/ 	.byte	0x03, 0x50
        /*007a*/ 	.short	0x0000


	//----- nvinfo : EIATTR_MAXREG_COUNT
	.align		4
        /*007c*/ 	.byte	0x03, 0x1b
        /*007e*/ 	.short	0x00ff


	//----- nvinfo : EIATTR_MERCURY_ISA_VERSION
	.align		4
        /*0080*/ 	.byte	0x03, 0x5f
        /*0082*/ 	.short	0x0101


	//----- nvinfo : EIATTR_VRC_CTA_INIT_COUNT
	.align		4
        /*0084*/ 	.byte	0x02, 0x4a
	.zero		1
	.zero		1


	//----- nvinfo : EIATTR_EXIT_INSTR_OFFSETS
	.align		4
        /*0088*/ 	.byte	0x04, 0x1c
        /*008a*/ 	.short	(.L_149 - .L_148)


	//   ....[0]....
.L_148:
        /*008c*/ 	.word	0x00000180


	//   ....[1]....
        /*0090*/ 	.word	0x00000380


	//----- nvinfo : EIATTR_CBANK_PARAM_SIZE
	.align		4
.L_149:
        /*0094*/ 	.byte	0x03, 0x19
        /*0096*/ 	.short	0x002c


	//----- nvinfo : EIATTR_PARAM_CBANK
	.align		4
        /*0098*/ 	.byte	0x04, 0x0a
        /*009a*/ 	.short	(.L_151 - .L_150)
	.align		4
.L_150:
        /*009c*/ 	.word	index@(.nv.constant0.incompress)
        /*00a0*/ 	.short	0x0380
        /*00a2*/ 	.short	0x002c


	//----- nvinfo : EIATTR_SW_WAR
	.align		4
.L_151:
        /*00a4*/ 	.byte	0x04, 0x36
        /*00a6*/ 	.short	(.L_153 - .L_152)
.L_152:
        /*00a8*/ 	.word	0x00000008
.L_153:


//--------------------- .nv.info.pressure         --------------------------
	.section	.nv.info.pressure,"",@"SHT_CUDA_INFO"
	.sectionflags	@""
	.align	4


	//----- nvinfo : EIATTR_CUDA_API_VERSION
	.align		4
        /*0000*/ 	.byte	0x04, 0x37
        /*0002*/ 	.short	(.L_155 - .L_154)
.L_154:
        /*0004*/ 	.word	0x00000082


	//----- nvinfo : EIATTR_KPARAM_INFO
	.align		4
.L_155:
        /*0008*/ 	.byte	0x04, 0x17
        /*000a*/ 	.short	(.L_157 - .L_156)
.L_156:
        /*000c*/ 	.word	0x00000000
        /*0010*/ 	.short	0x0005
        /*0012*/ 	.short	0x0020
        /*0014*/ 	.byte	0x00, 0xf0, 0x11, 0x00


	//----- nvinfo : EIATTR_KPARAM_INFO
	.align		4
.L_157:
        /*0018*/ 	.byte	0x04, 0x17
        /*001a*/ 	.short	(.L_159 - .L_158)
.L_158:
        /*001c*/ 	.word	0x00000000
        /*0020*/ 	.short	0x0004
        /*0022*/ 	.short	0x001c
        /*0024*/ 	.byte	0x00, 0xf0, 0x11, 0x00


	//----- nvinfo : EIATTR_KPARAM_INFO
	.align		4
.L_159:
        /*0028*/ 	.byte	0x04, 0x17
        /*002a*/ 	.short	(.L_161 - .L_160)
.L_160:
        /*002c*/ 	.word	0x00000000
        /*0030*/ 	.short	0x0003
        /*0032*/ 	.short	0x0018
        /*0034*/ 	.byte	0x00, 0xf0, 0x11, 0x00


	//----- nvinfo : EIATTR_KPARAM_INFO
	.align		4
.L_161:
        /*0038*/ 	.byte	0x04, 0x17
        /*003a*/ 	.short	(.L_163 - .L_162)
.L_162:
        /*003c*/ 	.word	0x00000000
        /*0040*/ 	.short	0x0002
        /*0042*/ 	.short	0x0010
        /*0044*/ 	.byte	0x00, 0xf5, 0x21, 0x00


	//----- nvinfo : EIATTR_KPARAM_INFO
	.align		4
.L_163:
        /*0048*/ 	.byte	0x04, 0x17
        /*004a*/ 	.short	(.L_165 - .L_164)
.L_164:
        /*004c*/ 	.word	0x00000000
        /*0050*/ 	.short	0x0001
        /*0052*/ 	.short	0x0008
        /*0054*/ 	.byte	0x00, 0xf5, 0x21, 0x00


	//----- nvinfo : EIATTR_KPARAM_INFO
	.align		4
.L_165:
        /*0058*/ 	.byte	0x04, 0x17
        /*005a*/ 	.short	(.L_167 - .L_166)
.L_166:
        /*005c*/ 	.word	0x00000000
        /*0060*/ 	.short	0x0000
        /*0062*/ 	.short	0x0000
        /*0064*/ 	.byte	0x00, 0xf5, 0x21, 0x00


	//----- nvinfo : EIATTR_SPARSE_MMA_MASK
	.align		4
.L_167:
        /*0068*/ 	.byte	0x03, 0x50
        /*006a*/ 	.short	0x0000


	//----- nvinfo : EIATTR_MAXREG_COUNT
	.align		4
        /*006c*/ 	.byte	0x03, 0x1b
        /*006e*/ 	.short	0x00ff


	//----- nvinfo : EIATTR_MERCURY_ISA_VERSION
	.align		4
        /*0070*/ 	.byte	0x03, 0x5f
        /*0072*/ 	.short	0x0101


	//----- nvinfo : EIATTR_VRC_CTA_INIT_COUNT
	.align		4
        /*0074*/ 	.byte	0x02, 0x4a
	.zero		1
	.zero		1


	//----- nvinfo : EIATTR_EXIT_INSTR_OFFSETS
	.align		4
        /*0078*/ 	.byte	0x04, 0x1c
        /*007a*/ 	.short	(.L_169 - .L_168)


	//   ....[0]....
.L_168:
        /*007c*/ 	.word	0x00000180


	//   ....[1]....
        /*0080*/ 	.word	0x000004b0


	//----- nvinfo : EIATTR_CRS_STACK_SIZE
	.align		4
.L_169:
        /*0084*/ 	.byte	0x04, 0x1e
        /*0086*/ 	.short	(.L_171 - .L_170)
.L_170:
        /*0088*/ 	.word	0x00000000


	//----- nvinfo : EIATTR_CBANK_PARAM_SIZE
	.align		4
.L_171:
        /*008c*/ 	.byte	0x03, 0x19
        /*008e*/ 	.short	0x0024


	//----- nvinfo : EIATTR_PARAM_CBANK
	.align		4
        /*0090*/ 	.byte	0x04, 0x0a
        /*0092*/ 	.short	(.L_173 - .L_172)
	.align		4
.L_172:
        /*0094*/ 	.word	index@(.nv.constant0.pressure)
        /*0098*/ 	.short	0x0380
        /*009a*/ 	.short	0x0024


	//----- nvinfo : EIATTR_SW_WAR
	.align		4
.L_173:
        /*009c*/ 	.byte	0x04, 0x36
        /*009e*/ 	.short	(.L_175 - .L_174)
.L_174:
        /*00a0*/ 	.word	0x00000008
.L_175:


//--------------------- .nv.info.divergence       --------------------------
	.section	.nv.info.divergence,"",@"SHT_CUDA_INFO"
	.sectionflags	@""
	.align	4


	//----- nvinfo : EIATTR_CUDA_API_VERSION
	.align		4
        /*0000*/ 	.byte	0x04, 0x37
        /*0002*/ 	.short	(.L_177 - .L_176)
.L_176:
        /*0004*/ 	.word	0x00000082


	//----- nvinfo : EIATTR_KPARAM_INFO
	.align		4
.L_177:
        /*0008*/ 	.byte	0x04, 0x17
        /*000a*/ 	.short	(.L_179 - .L_178)
.L_178:
        /*000c*/ 	.word	0x00000000
        /*0010*/ 	.short	0x0006
        /*0012*/ 	.short	0x0028
        /*0014*/ 	.byte	0x00, 0xf0, 0x11, 0x00


	//----- nvinfo : EIATTR_KPARAM_INFO
	.align		4
.L_179:
        /*0018*/ 	.byte	0x04, 0x17
        /*001a*/ 	.short	(.L_181 - .L_180)
.L_180:
        /*001c*/ 	.word	0x00000000
        /*0020*/ 	.short	0x0005
        /*0022*/ 	.short	0x0024
        /*0024*/ 	.byte	0x00, 0xf0, 0x11, 0x00


	//----- nvinfo : EIATTR_KPARAM_INFO
	.align		4
.L_181:
        /*0028*/ 	.byte	0x04, 0x17
        /*002a*/ 	.short	(.L_183 - .L_182)
.L_182:
        /*002c*/ 	.word	0x00000000
        /*0030*/ 	.short	0x0004
        /*0032*/ 	.short	0x0020
        /*0034*/ 	.byte	0x00, 0xf0, 0x11, 0x00


	//----- nvinfo : EIATTR_KPARAM_INFO
	.align		4
.L_183:
        /*0038*/ 	.byte	0x04, 0x17
        /*003a*/ 	.short	(.L_185 - .L_184)
.L_184:
        /*003c*/ 	.word	0x00000000
        /*0040*/ 	.short	0x0003
        /*0042*/ 	.short	0x0018
        /*0044*/ 	.byte	0x00, 0xf5, 0x21, 0x00


	//----- nvinfo : EIATTR_KPARAM_INFO
	.align		4
.L_185:
        /*0048*/ 	.byte	0x04, 0x17
        /*004a*/ 	.short	(.L_187 - .L_186)
.L_186:
        /*004c*/ 	.word	0x00000000
        /*0050*/ 	.short	0x0002
        /*0052*/ 	.short	0x0010
        /*0054*/ 	.byte	0x00, 0xf5, 0x21, 0x00


	//----- nvinfo : EIATTR_KPARAM_INFO
	.align		4
.L_187:
        /*0058*/ 	.byte	0x04, 0x17
        /*005a*/ 	.short	(.L_189 - .L_188)
.L_188:
        /*005c*/ 	.word	0x00000000
        /*0060*/ 	.short	0x0001
        /*0062*/ 	.short	0x0008
        /*0064*/ 	.byte	0x00, 0xf5, 0x21, 0x00


	//----- nvinfo : EIATTR_KPARAM_INFO
	.align		4
.L_189:
        /*0068*/ 	.byte	0x04, 0x17
        /*006a*/ 	.short	(.L_191 - .L_190)
.L_190:
        /*006c*/ 	.word	0x00000000
        /*0070*/ 	.short	0x0000
        /*0072*/ 	.short	0x0000
        /*0074*/ 	.byte	0x00, 0xf5, 0x21, 0x00


	//----- nvinfo : EIATTR_SPARSE_MMA_MASK
	.align		4
.L_191:
        /*0078*/ 	.byte	0x03, 0x50
        /*007a*/ 	.short	0x0000


	//----- nvinfo : EIATTR_MAXREG_COUNT
	.align		4
        /*007c*/ 	.byte	0x03, 0x1b
        /*007e*/ 	.short	0x00ff


	//----- nvinfo : EIATTR_MERCURY_ISA_VERSION
	.align		4
        /*0080*/ 	.byte	0x03, 0x5f
        /*0082*/ 	.short	0x0101


	//----- nvinfo : EIATTR_VRC_CTA_INIT_COUNT
	.align		4
        /*0084*/ 	.byte	0x02, 0x4a
	.zero		1
	.zero		1


	//----- nvinfo : EIATTR_EXIT_INSTR_OFFSETS
	.align		4
        /*0088*/ 	.byte	0x04, 0x1c
        /*008a*/ 	.short	(.L_193 - .L_192)


	//   ....[0]....
.L_192:
        /*008c*/ 	.word	0x00000180


	//   ....[1]....
        /*0090*/ 	.word	0x00000350


	//----- nvinfo : EIATTR_CBANK_PARAM_SIZE
	.align		4
.L_193:
        /*0094*/ 	.byte	0x03, 0x19
        /*0096*/ 	.short	0x002c


	//----- nvinfo : EIATTR_PARAM_CBANK
	.align		4
        /*0098*/ 	.byte	0x04, 0x0a
        /*009a*/ 	.short	(.L_195 - .L_194)
	.align		4
.L_194:
        /*009c*/ 	.word	index@(.nv.constant0.divergence)
        /*00a0*/ 	.short	0x0380
        /*00a2*/ 	.short	0x002c


	//----- nvinfo : EIATTR_SW_WAR
	.align		4
.L_195:
        /*00a4*/ 	.byte	0x04, 0x36
        /*00a6*/ 	.short	(.L_197 - .L_196)
.L_196:
        /*00a8*/ 	.word	0x00000008
.L_197:


//--------------------- .nv.callgraph             --------------------------
	.section	.nv.callgraph,"",@"SHT_CUDA_CALLGRAPH"
	.align	4
	.sectionentsize	8
	.align		4
        /*0000*/ 	.word	0x00000000
	.align		4
        /*0004*/ 	.word	0xffffffff
	.align		4
        /*0008*/ 	.word	0x00000000
	.align		4
        /*000c*/ 	.word	0xfffffffe
	.align		4
        /*0010*/ 	.word	0x00000000
	.align		4
        /*0014*/ 	.word	0xfffffffd
	.align		4
        /*0018*/ 	.word	0x00000000
	.align		4
        /*001c*/ 	.word	0xfffffffc


//--------------------- .nv.constant3             --------------------------
	.section	.nv.constant3,"a",@progbits
	.align	4
.nv.constant3:
	.type		U_FEILD,@object
	.size		U_FEILD,(V_FEILD - U_FEILD)
U_FEILD:
	.zero		4
	.type		V_FEILD,@object
	.size		V_FEILD,(W_FEILD - V_FEILD)
V_FEILD:
        /*0004*/ 	.byte	0x01, 0x00, 0x00, 0x00
	.type		W_FEILD,@object
	.size		W_FEILD,(S_FEILD - W_FEILD)
W_FEILD:
        /*0008*/ 	.byte	0x02, 0x00, 0x00, 0x00
	.type		S_FEILD,@object
	.size		S_FEILD,(.L_3 - S_FEILD)
S_FEILD:
        /*000c*/ 	.byte	0x03, 0x00, 0x00, 0x00
.L_3:


//--------------------- .text.constant            --------------------------
	.section	.text.constant,"ax",@progbits
	.align	128
        .global         constant
        .type           constant,@function
        .size           constant,(.L_x_39 - constant)
        .other          constant,@"STO_CUDA_ENTRY STV_DEFAULT"
constant:
.text.constant:
[----:B------:R-:W-:Y:S01]  /*0000*/  LDC R1, c[0x0][0x37c] ;  /* 0x0000df00ff017b82 */ /* 0x000fe20000000800 */
[----:B------:R-:W0:Y:S07]  /*0010*/  S2R R7, SR_TID.Z ;  /* 0x0000000000077919 */ /* 0x000e2e0000002300 */
[----:B------:R-:W1:Y:S01]  /*0020*/  LDC R2, c[0x0][0x360] ;  /* 0x0000d800ff027b82 */ /* 0x000e620000000800 */
[----:B------:R-:W2:Y:S01]  /*0030*/  LDCU UR8, c[0x0][0x39c] ;  /* 0x00007380ff0877ac */ /* 0x000ea20008000800 */
[----:B------:R-:W-:Y:S01]  /*0040*/  BSSY.RECONVERGENT B0, `(.L_x_0) ;  /* 0x000004d000007945 */ /* 0x000fe20003800200 */
[----:B------:R-:W1:Y:S01]  /*0050*/  S2R R3, SR_TID.X ;  /* 0x0000000000037919 */ /* 0x000e620000002100 */
[----:B------:R-:W3:Y:S04]  /*0060*/  S2R R5, SR_TID.Y ;  /* 0x0000000000057919 */ /* 0x000ee80000002200 */
[----:B------:R-:W3:Y:S08]  /*0070*/  LDC R4, c[0x0][0x364] ;  /* 0x0000d900ff047b82 */ /* 0x000ef00000000800 */
[----:B------:R-:W0:Y:S08]  /*0080*/  S2UR UR6, SR_CTAID.Z ;  /* 0x00000000000679c3 */ /* 0x000e300000002700 */
[----:B------:R-:W0:Y:S08]  /*0090*/  LDC R0, c[0x0][0x368] ;  /* 0x0000da00ff007b82 */ /* 0x000e300000000800 */
[----:B------:R-:W1:Y:S08]  /*00a0*/  S2UR UR4, SR_CTAID.X ;  /* 0x00000000000479c3 */ /* 0x000e700000002500 */
[----:B------:R-:W3:Y:S01]  /*00b0*/  S2UR UR5, SR_CTAID.Y ;  /* 0x00000000000579c3 */ /* 0x000ee20000002600 */
[----:B0-----:R-:W-:Y:S01]  /*00c0*/  IMAD R0, R0, UR6, R7 ;  /* 0x0000000600007c24 */ /* 0x001fe2000f8e0207 */
[----:B------:R-:W0:Y:S04]  /*00d0*/  LDCU.64 UR6, c[0x0][0x358] ;  /* 0x00006b00ff0677ac */ /* 0x000e280008000a00 */
[----:B------:R-:W-:Y:S01]  /*00e0*/  ISETP.NE.AND P0, PT, R0, 0xa, PT ;  /* 0x0000000a0000780c */ /* 0x000fe20003f05270 */
[----:B-1----:R-:W-:Y:S01]  /*00f0*/  IMAD R2, R2, UR4, R3 ;  /* 0x0000000402027c24 */ /* 0x002fe2000f8e0203 */
[----:B--2---:R-:W-:-:S04]  /*0100*/  UIADD3 UR4, UPT, UPT, UR8, -0xa, URZ ;  /* 0xfffffff608047890 */ /* 0x004fc8000fffe0ff */
[----:B------:R-:W-:Y:S01]  /*0110*/  ISETP.NE.OR P1, PT, R2, 0x14, P0 ;  /* 0x000000140200780c */ /* 0x000fe20000725670 */
[----:B---3--:R-:W-:-:S05]  /*0120*/  IMAD R3, R4, UR5, R5 ;  /* 0x0000000504037c24 */ /* 0x008fca000f8e0205 */
[----:B------:R-:W-:-:S04]  /*0130*/  ISETP.LT.U32.OR P1, PT, R3, 0xb, P1 ;  /* 0x0000000b0300780c */ /* 0x000fc80000f21470 */
[----:B------:R-:W-:-:S13]  /*0140*/  ISETP.GE.OR P1, PT, R3, UR4, P1 ;  /* 0x0000000403007c0c */ /* 0x000fda0008f26670 */
[----:B0-----:R-:W-:Y:S05]  /*0150*/  @P1 BRA `(.L_x_1) ;  /* 0x0000000000301947 */ /* 0x001fea0003800000 */
[----:B------:R-:W0:Y:S01]  /*0160*/  LDC R8, c[0x0][0x3a0] ;  /* 0x0000e800ff087b82 */ /* 0x000e220000000800 */
[----:B------:R-:W-:-:S07]  /*0170*/  HFMA2 R11, -RZ, RZ, 2, 0 ;  /* 0x40000000ff0b7431 */ /* 0x000fce00000001ff */
[----:B------:R-:W1:Y:S08]  /*0180*/  LDC.64 R4, c[0x0][0x388] ;  /* 0x0000e200ff047b82 */ /* 0x000e700000000a00 */
[----:B------:R-:W2:Y:S01]  /*0190*/  LDC.64 R6, c[0x0][0x390] ;  /* 0x0000e400ff067b82 */ /* 0x000ea20000000a00 */
[----:B0-----:R-:W-:-:S04]  /*01a0*/  IMAD R8, R8, 0xa, R3 ;  /* 0x0000000a08087824 */ /* 0x001fc800078e0203 */
[----:B------:R-:W-:-:S04]  /*01b0*/  IMAD R9, R8, UR8, RZ ;  /* 0x0000000808097c24 */ /* 0x000fc8000f8e02ff */
[----:B-1----:R-:W-:-:S05]  /*01c0*/  IMAD.WIDE R4, R9, 0x4, R4 ;  /* 0x0000000409047825 */ /* 0x002fca00078e0204 */
[----:B------:R4:W-:Y:S01]  /*01d0*/  STG.E desc[UR6][R4.64+0x50], R11 ;  /* 0x0000500b04007986 */ /* 0x0009e2000c101906 */
[----:B--2---:R-:W-:Y:S01]  /*01e0*/  IMAD.WIDE R6, R9, 0x4, R6 ;  /* 0x0000000409067825 */ /* 0x004fe200078e0206 */
[----:B------:R-:W-:-:S05]  /*01f0*/  MOV R9, 0x3f800000 ;  /* 0x3f80000000097802 */ /* 0x000fca0000000f00 */
[----:B------:R4:W-:Y:S01]  /*0200*/  STG.E desc[UR6][R6.64+0x50], R9 ;  /* 0x0000500906007986 */ /* 0x0009e2000c101906 */
[----:B------:R-:W-:Y:S05]  /*0210*/  BRA `(.L_x_2) ;  /* 0x0000000000bc7947 */ /* 0x000fea0003800000 */
.L_x_1:
[----:B------:R-:W-:-:S04]  /*0220*/  ISETP.NE.OR P1, PT, R2, 0x28, P0 ;  /* 0x000000280200780c */ /* 0x000fc80000725670 */
[----:B------:R-:W-:-:S04]  /*0230*/  ISETP.LT.U32.OR P1, PT, R3, 0xb, P1 ;  /* 0x0000000b0300780c */ /* 0x000fc80000f21470 */
[----:B------:R-:W-:-:S13]  /*0240*/  ISETP.GE.OR P1, PT, R3, UR4, P1 ;  /* 0x0000000403007c0c */ /* 0x000fda0008f26670 */
[----:B------:R-:W-:Y:S05]  /*0250*/  @P1 BRA `(.L_x_3) ;  /* 0x0000000000301947 */ /* 0x000fea0003800000 */
        /* <DEDUP_REMOVED lines=12> */
.L_x_3:
        /* <DEDUP_REMOVED lines=12> */
[----:B--2---:R-:W-:-:S04]  /*03e0*/  IMAD.WIDE R6, R9, 0x4, R6 ;  /* 0x0000000409067825 */ /* 0x004fc800078e0206 */
[----:B------:R-:W-:-:S05]  /*03f0*/  IMAD.MOV.U32 R9, RZ, RZ, 0x3f800000 ;  /* 0x3f800000ff097424 */ /* 0x000fca00078e00ff */
[----:B------:R3:W-:Y:S01]  /*0400*/  STG.E desc[UR6][R6.64+0xf0], R9 ;  /* 0x0000f00906007986 */ /* 0x0007e2000c101906 */
[----:B------:R-:W-:Y:S05]  /*0410*/  BRA `(.L_x_2) ;  /* 0x00000000003c7947 */ /* 0x000fea0003800000 */
.L_x_4:
[----:B------:R-:W-:-:S04]  /*0420*/  ISETP.NE.OR P0, PT, R2, 0x50, P0 ;  /* 0x000000500200780c */ /* 0x000fc80000705670 */
[----:B------:R-:W-:-:S04]  /*0430*/  ISETP.LT.U32.OR P0, PT, R3, 0xb, P0 ;  /* 0x0000000b0300780c */ /* 0x000fc80000701470 */
[----:B------:R-:W-:-:S13]  /*0440*/  ISETP.GE.OR P0, PT, R3, UR4, P0 ;  /* 0x0000000403007c0c */ /* 0x000fda0008706670 */
[----:B------:R-:W-:Y:S05]  /*0450*/  @P0 BRA `(.L_x_2) ;  /* 0x00000000002c0947 */ /* 0x000fea0003800000 */
[----:B------:R-:W0:Y:S01]  /*0460*/  LDC R8, c[0x0][0x3a0] ;  /* 0x0000e800ff087b82 */ /* 0x000e220000000800 */
[----:B------:R-:W-:-:S07]  /*0470*/  MOV R11, 0x40000000 ;  /* 0x40000000000b7802 */ /* 0x000fce0000000f00 */
[----:B------:R-:W1:Y:S08]  /*0480*/  LDC.64 R4, c[0x0][0x388] ;  /* 0x0000e200ff047b82 */ /* 0x000e700000000a00 */
[----:B------:R-:W2:Y:S01]  /*0490*/  LDC.64 R6, c[0x0][0x390] ;  /* 0x0000e400ff067b82 */ /* 0x000ea20000000a00 */
[----:B0-----:R-:W-:-:S04]  /*04a0*/  IMAD R8, R8, 0xa, R3 ;  /* 0x0000000a08087824 */ /* 0x001fc800078e0203 */
[----:B------:R-:W-:-:S04]  /*04b0*/  IMAD R9, R8, UR8, RZ ;  /* 0x0000000808097c24 */ /* 0x000fc8000f8e02ff */
[----:B-1----:R-:W-:-:S05]  /*04c0*/  IMAD.WIDE R4, R9, 0x4, R4 ;  /* 0x0000000409047825 */ /* 0x002fca00078e0204 */
[----:B------:R1:W-:Y:S01]  /*04d0*/  STG.E desc[UR6][R4.64+0x140], R11 ;  /* 0x0001400b04007986 */ /* 0x0003e2000c101906 */
[----:B--2---:R-:W-:-:S04]  /*04e0*/  IMAD.WIDE R6, R9, 0x4, R6 ;  /* 0x0000000409067825 */ /* 0x004fc800078e0206 */
[----:B------:R-:W-:-:S05]  /*04f0*/  HFMA2 R9, -RZ, RZ, 1.875, 0 ;  /* 0x3f800000ff097431 */ /* 0x000fca00000001ff */
[----:B------:R1:W-:Y:S02]  /*0500*/  STG.E desc[UR6][R6.64+0x140], R9 ;  /* 0x0001400906007986 */ /* 0x0003e4000c101906 */
.L_x_2:
[----:B------:R-:W-:Y:S05]  /*0510*/  BSYNC.RECONVERGENT B0 ;  /* 0x0000000000007941 */ /* 0x000fea0003800200 */
.L_x_0:
[----:B01-34-:R-:W-:Y:S01]  /*0520*/  VIADD R4, R0, 0xfffffff5 ;  /* 0xfffffff500047836 */ /* 0x01bfe20000000000 */
[----:B------:R-:W-:-:S04]  /*0530*/  IADD3 R5, PT, PT, R3, -0x29, RZ ;  /* 0xffffffd703057810 */ /* 0x000fc80007ffe0ff */
[----:B------:R-:W-:Y:S02]  /*0540*/  ISETP.GT.U32.AND P0, PT, R4, 0x8, PT ;  /* 0x000000080400780c */ /* 0x000fe40003f04070 */
[----:B------:R-:W-:-:S04]  /*0550*/  VIADDMNMX.U32 R5, R2, 0xffffffd7, R5, !PT ;  /* 0xffffffd702057846 */ /* 0x000fc80007800005 */
[----:B------:R-:W-:-:S13]  /*0560*/  ISETP.GT.U32.OR P0, PT, R5, 0x13, P0 ;  /* 0x000000130500780c */ /* 0x000fda0000704470 */
[----:B------:R-:W-:Y:S05]  /*0570*/  @P0 EXIT ;  /* 0x000000000000094d */ /* 0x000fea0003800000 */
[----:B------:R-:W0:Y:S01]  /*0580*/  LDCU UR4, c[0x0][0x3a0] ;  /* 0x00007400ff0477ac */ /* 0x000e220008000800 */
[----:B------:R-:W1:Y:S01]  /*0590*/  LDC.64 R4, c[0x0][0x388] ;  /* 0x0000e200ff047b82 */ /* 0x000e620000000a00 */
[----:B------:R-:W-:-:S07]  /*05a0*/  MOV R11, 0x40800000 ;  /* 0x40800000000b7802 */ /* 0x000fce0000000f00 */
[----:B------:R-:W2:Y:S01]  /*05b0*/  LDC.64 R6, c[0x0][0x390] ;  /* 0x0000e400ff067b82 */ /* 0x000ea20000000a00 */
[----:B0-----:R-:W-:-:S04]  /*05c0*/  IMAD R3, R0, UR4, R3 ;  /* 0x0000000400037c24 */ /* 0x001fc8000f8e0203 */
[----:B------:R-:W-:-:S04]  /*05d0*/  IMAD R9, R3, UR8, R2 ;  /* 0x0000000803097c24 */ /* 0x000fc8000f8e0202 */
[----:B-1----:R-:W-:-:S05]  /*05e0*/  IMAD.WIDE R2, R9, 0x4, R4 ;  /* 0x0000000409027825 */ /* 0x002fca00078e0204 */
[----:B------:R-:W-:Y:S01]  /*05f0*/  STG.E desc[UR6][R2.64], R11 ;  /* 0x0000000b02007986 */ /* 0x000fe2000c101906 */
[----:B--2---:R-:W-:-:S04]  /*0600*/  IMAD.WIDE R4, R9, 0x4, R6 ;  /* 0x0000000409047825 */ /* 0x004fc800078e0206 */
[----:B------:R-:W-:-:S05]  /*0610*/  HFMA2 R7, -RZ, RZ, 1.875, 0 ;  /* 0x3f800000ff077431 */ /* 0x000fca00000001ff */
[----:B------:R-:W-:Y:S01]  /*0620*/  STG.E desc[UR6][R4.64], R7 ;  /* 0x0000000704007986 */ /* 0x000fe2000c101906 */
[----:B------:R-:W-:Y:S05]  /*0630*/  EXIT ;  /* 0x000000000000794d */ /* 0x000fea0003800000 */
.L_x_5:
[----:B------:R-:W-:-:S00]  /*0640*/  BRA `(.L_x_5) ;  /* 0xfffffffc00fc7947 */ /* 0x000fc0000383ffff */
[----:B------:R-:W-:-:S00]  /*0650*/  NOP ;  /* 0x0000000000007918 */ /* 0x000fc00000000000 */
        /* <DEDUP_REMOVED lines=10> */
.L_x_39:


//--------------------- .text.advect_smoke        --------------------------
	.section	.text.advect_smoke,"ax",@progbits
	.align	128
        .global         advect_smoke
        .type           advect_smoke,@function
        .size           advect_smoke,(.L_x_36 - advect_smoke)
        .other          advect_smoke,@"STO_CUDA_ENTRY STV_DEFAULT"
advect_smoke:
.text.advect_smoke:
[----:B------:R-:W-:Y:S01]  /*0000*/  LDC R1, c[0x0][0x37c] ;  /* 0x0000df00ff017b82 */ /* 0x000fe20000000800 */
[----:B------:R-:W0:Y:S07]  /*0010*/  S2R R9, SR_TID.Z ;  /* 0x0000000000097919 */ /* 0x000e2e0000002300 */
[----:B------:R-:W1:Y:S01]  /*0020*/  LDC R0, c[0x0][0x360] ;  /* 0x0000d800ff007b82 */ /* 0x000e620000000800 */
[----:B------:R-:W2:Y:S01]  /*0030*/  LDCU UR8, c[0x0][0x3b8] ;  /* 0x00007700ff0877ac */ /* 0x000ea20008000800 */
[----:B------:R-:W3:Y:S01]  /*0040*/  S2R R4, SR_TID.Y ;  /* 0x0000000000047919 */ /* 0x000ee20000002200 */
[----:B------:R-:W1:Y:S05]  /*0050*/  S2R R7, SR_TID.X ;  /* 0x0000000000077919 */ /* 0x000e6a0000002100 */
[----:B------:R-:W3:Y:S08]  /*0060*/  LDC R5, c[0x0][0x364] ;  /* 0x0000d900ff057b82 */ /* 0x000ef00000000800 */
[----:B------:R-:W0:Y:S08]  /*0070*/  S2UR UR6, SR_CTAID.Z ;  /* 0x00000000000679c3 */ /* 0x000e300000002700 */
[----:B------:R-:W0:Y:S08]  /*0080*/  LDC R10, c[0x0][0x368] ;  /* 0x0000da00ff0a7b82 */ /* 0x000e300000000800 */
[----:B------:R-:W3:Y:S08]  /*0090*/  S2UR UR5, SR_CTAID.Y ;  /* 0x00000000000579c3 */ /* 0x000ef00000002600 */
[----:B------:R-:W1:Y:S08]  /*00a0*/  S2UR UR4, SR_CTAID.X ;  /* 0x00000000000479c3 */ /* 0x000e700000002500 */
[----:B------:R-:W4:Y:S01]  /*00b0*/  LDC.64 R2, c[0x0][0x3b0] ;  /* 0x0000ec00ff027b82 */ /* 0x000f220000000a00 */
[----:B0-----:R-:W-:-:S05]  /*00c0*/  IMAD R10, R10, UR6, R9 ;  /* 0x000000060a0a7c24 */ /* 0x001fca000f8e0209 */
[----:B------:R-:W-:Y:S01]  /*00d0*/  ISETP.NE.AND P0, PT, R10, RZ, PT ;  /* 0x000000ff0a00720c */ /* 0x000fe20003f05270 */
[----:B---3--:R-:W-:-:S05]  /*00e0*/  IMAD R5, R5, UR5, R4 ;  /* 0x0000000505057c24 */ /* 0x008fca000f8e0204 */
[----:B------:R-:W-:Y:S01]  /*00f0*/  ISETP.EQ.OR P0, PT, R5, RZ, !P0 ;  /* 0x000000ff0500720c */ /* 0x000fe20004702670 */
[----:B-1----:R-:W-:Y:S01]  /*0100*/  IMAD R0, R0, UR4, R7 ;  /* 0x0000000400007c24 */ /* 0x002fe2000f8e0207 */
[----:B--2---:R-:W-:-:S04]  /*0110*/  UIADD3 UR4, UPT, UPT, UR8, -0x1, URZ ;  /* 0xffffffff08047890 */ /* 0x004fc8000fffe0ff */
[----:B------:R-:W-:Y:S02]  /*0120*/  ISETP.LT.OR P0, PT, R0, 0x1, P0 ;  /* 0x000000010000780c */ /* 0x000fe40000701670 */
[----:B----4-:R-:W-:Y:S02]  /*0130*/  IADD3 R7, PT, PT, R3, -0x1, RZ ;  /* 0xffffffff03077810 */ /* 0x010fe40007ffe0ff */
[----:B------:R-:W-:Y:S02]  /*0140*/  IADD3 R6, PT, PT, R2, -0x1, RZ ;  /* 0xffffffff02067810 */ /* 0x000fe40007ffe0ff */
[----:B------:R-:W-:-:S04]  /*0150*/  ISETP.GE.OR P0, PT, R0, R7, P0 ;  /* 0x000000070000720c */ /* 0x000fc80000706670 */
[----:B------:R-:W-:-:S04]  /*0160*/  ISETP.GE.OR P0, PT, R5, R6, P0 ;  /* 0x000000060500720c */ /* 0x000fc80000706670 */
[----:B------:R-:W-:-:S13]  /*0170*/  ISETP.GE.OR P0, PT, R10, UR4, P0 ;  /* 0x000000040a007c0c */ /* 0x000fda0008706670 */
[----:B------:R-:W-:Y:S05]  /*0180*/  @P0 EXIT ;  /* 0x000000000000094d */ /* 0x000fea0003800000 */
[----:B------:R-:W0:Y:S01]  /*0190*/  LDC.64 R12, c[0x0][0x398] ;  /* 0x0000e600ff0c7b82 */ /* 0x000e220000000a00 */
[----:B------:R-:W1:Y:S01]  /*01a0*/  LDCU.64 UR6, c[0x0][0x358] ;  /* 0x00006b00ff0677ac */ /* 0x000e620008000a00 */
[----:B------:R-:W-:-:S06]  /*01b0*/  IMAD R11, R10, UR8, R5 ;  /* 0x000000080a0b7c24 */ /* 0x000fcc000f8e0205 */
[----:B------:R-:W2:Y:S01]  /*01c0*/  LDC.64 R22, c[0x0][0x390] ;  /* 0x0000e400ff167b82 */ /* 0x000ea20000000a00 */
[CCC-:B------:R-:W-:Y:S01]  /*01d0*/  IMAD R4, R11.reuse, R3.reuse, R0.reuse ;  /* 0x000000030b047224 */ /* 0x1c0fe200078e0200 */
[----:B------:R-:W-:Y:S01]  /*01e0*/  IADD3 R16, PT, PT, R11, UR8, RZ ;  /* 0x000000080b107c10 */ /* 0x000fe2000fffe0ff */
[----:B------:R-:W3:Y:S05]  /*01f0*/  LDCU UR5, c[0x3][0xc] ;  /* 0x00c00180ff0577ac */ /* 0x000eea0008000800 */
[----:B------:R-:W4:Y:S01]  /*0200*/  LDC.64 R8, c[0x0][0x3a0] ;  /* 0x0000e800ff087b82 */ /* 0x000f220000000a00 */
[----:B------:R-:W-:Y:S01]  /*0210*/  IMAD R25, R16, R3, R0 ;  /* 0x0000000310197224 */ /* 0x000fe200078e0200 */
[----:B------:R-:W-:Y:S01]  /*0220*/  I2FP.F32.U32 R17, R0 ;  /* 0x0000000000117245 */ /* 0x000fe20000201000 */
[----:B------:R-:W3:Y:S01]  /*0230*/  LDCU UR9, c[0x3][URZ] ;  /* 0x00c00000ff0977ac */ /* 0x000ee20008000800 */
[----:B------:R-:W5:Y:S01]  /*0240*/  LDCU.64 UR10, c[0x0][0x390] ;  /* 0x00007200ff0a77ac */ /* 0x000f620008000a00 */
[----:B0-----:R-:W-:-:S04]  /*0250*/  IMAD.WIDE R12, R4, 0x4, R12 ;  /* 0x00000004040c7825 */ /* 0x001fc800078e020c */
[----:B------:R-:W-:Y:S02]  /*0260*/  IMAD.WIDE R14, R3, 0x4, R12 ;  /* 0x00000004030e7825 */ /* 0x000fe400078e020c */
[----:B-1----:R-:W5:Y:S02]  /*0270*/  LDG.E R12, desc[UR6][R12.64] ;  /* 0x000000060c0c7981 */ /* 0x002f64000c1e1900 */
[C---:B--2---:R-:W-:Y:S02]  /*0280*/  IMAD.WIDE R22, R4.reuse, 0x4, R22 ;  /* 0x0000000404167825 */ /* 0x044fe400078e0216 */
[----:B------:R0:W5:Y:S04]  /*0290*/  LDG.E R15, desc[UR6][R14.64] ;  /* 0x000000060e0f7981 */ /* 0x000168000c1e1900 */
[----:B------:R-:W2:Y:S04]  /*02a0*/  LDG.E R11, desc[UR6][R22.64] ;  /* 0x00000006160b7981 */ /* 0x000ea8000c1e1900 */
[----:B------:R-:W2:Y:S01]  /*02b0*/  LDG.E R20, desc[UR6][R22.64+0x4] ;  /* 0x0000040616147981 */ /* 0x000ea2000c1e1900 */
[----:B----4-:R-:W-:-:S04]  /*02c0*/  IMAD.WIDE R18, R4, 0x4, R8 ;  /* 0x0000000404127825 */ /* 0x010fc800078e0208 */
[----:B------:R-:W-:Y:S02]  /*02d0*/  IMAD.WIDE R24, R25, 0x4, R8 ;  /* 0x0000000419187825 */ /* 0x000fe400078e0208 */
[----:B------:R-:W4:Y:S01]  /*02e0*/  LDG.E R18, desc[UR6][R18.64] ;  /* 0x0000000612127981 */ /* 0x000f22000c1e1900 */
[----:B------:R-:W1:Y:S03]  /*02f0*/  LDC.64 R8, c[0x0][0x3a8] ;  /* 0x0000ea00ff087b82 */ /* 0x000e660000000a00 */
[----:B------:R-:W4:Y:S01]  /*0300*/  LDG.E R25, desc[UR6][R24.64] ;  /* 0x0000000618197981 */ /* 0x000f22000c1e1900 */
[----:B------:R-:W-:Y:S01]  /*0310*/  I2FP.F32.U32 R5, R5 ;  /* 0x0000000500057245 */ /* 0x000fe20000201000 */
[----:B---3--:R-:W-:Y:S01]  /*0320*/  UISETP.NE.AND UP0, UPT, UR5, UR9, UPT ;  /* 0x000000090500728c */ /* 0x008fe2000bf05270 */
[----:B------:R-:W-:Y:S01]  /*0330*/  I2FP.F32.S32 R2, R2 ;  /* 0x0000000200027245 */ /* 0x000fe20000201400 */
[----:B-1----:R-:W-:-:S04]  /*0340*/  FMUL R16, R9, 0.5 ;  /* 0x3f00000009107820 */ /* 0x002fc80000400000 */
[-CC-:B------:R-:W-:Y:S01]  /*0350*/  FFMA R0, R17, R9.reuse, R16.reuse ;  /* 0x0000000911007223 */ /* 0x180fe20000000010 */
[-C--:B0-----:R-:W-:Y:S01]  /*0360*/  FFMA R14, R5, R9.reuse, R16 ;  /* 0x00000009050e7223 */ /* 0x081fe20000000010 */
[----:B------:R-:W-:Y:S01]  /*0370*/  FMUL R2, R2, R9 ;  /* 0x0000000902027220 */ /* 0x000fe20000400000 */
[----:B-----5:R-:W-:Y:S01]  /*0380*/  FADD R12, R12, R15 ;  /* 0x0000000f0c0c7221 */ /* 0x020fe20000000000 */
[----:B--2---:R-:W-:-:S04]  /*0390*/  FADD R11, R11, R20 ;  /* 0x000000140b0b7221 */ /* 0x004fc80000000000 */
[----:B------:R-:W-:Y:S01]  /*03a0*/  FMUL R11, R11, 0.5 ;  /* 0x3f0000000b0b7820 */ /* 0x000fe20000400000 */
[----:B------:R-:W-:-:S03]  /*03b0*/  FMUL R5, R12, 0.5 ;  /* 0x3f0000000c057820 */ /* 0x000fc60000400000 */
[----:B------:R-:W-:Y:S01]  /*03c0*/  FFMA R0, -R11, R8, R0 ;  /* 0x000000080b007223 */ /* 0x000fe20000000100 */
[----:B------:R-:W-:Y:S01]  /*03d0*/  I2FP.F32.U32 R11, R10 ;  /* 0x0000000a000b7245 */ /* 0x000fe20000201000 */
[----:B----4-:R-:W-:Y:S01]  /*03e0*/  FADD R18, R18, R25 ;  /* 0x0000001912127221 */ /* 0x010fe20000000000 */
[----:B------:R-:W-:Y:S01]  /*03f0*/  I2FP.F32.S32 R12, R3 ;  /* 0x00000003000c7245 */ /* 0x000fe20000201400 */
[-C--:B------:R-:W-:Y:S02]  /*0400*/  FFMA R5, -R5, R8.reuse, R14 ;  /* 0x0000000805057223 */ /* 0x080fe4000000010e */
[----:B------:R-:W-:Y:S01]  /*0410*/  FFMA R10, R11, R9, R16 ;  /* 0x000000090b0a7223 */ /* 0x000fe20000000010 */
[----:B------:R-:W-:Y:S01]  /*0420*/  FMUL R3, R18, 0.5 ;  /* 0x3f00000012037820 */ /* 0x000fe20000400000 */
[----:B------:R-:W-:Y:S02]  /*0430*/  IADD3 R11, PT, PT, R9, 0x1800000, RZ ;  /* 0x01800000090b7810 */ /* 0x000fe40007ffe0ff */
[----:B------:R-:W-:Y:S01]  /*0440*/  I2FP.F32.S32 R14, UR8 ;  /* 0x00000008000e7c45 */ /* 0x000fe20008201400 */
[----:B------:R-:W-:Y:S01]  /*0450*/  FFMA R8, -R3, R8, R10 ;  /* 0x0000000803087223 */ /* 0x000fe2000000010a */
[----:B------:R-:W-:-:S03]  /*0460*/  LOP3.LUT R10, R11, 0x7f800000, RZ, 0xc0, !PT ;  /* 0x7f8000000b0a7812 */ /* 0x000fc600078ec0ff */
[-C--:B------:R-:W-:Y:S01]  /*0470*/  FMUL R11, R14, R9.reuse ;  /* 0x000000090e0b7220 */ /* 0x080fe20000400000 */
[----:B------:R-:W-:Y:S01]  /*0480*/  FMUL R3, R12, R9 ;  /* 0x000000090c037220 */ /* 0x000fe20000400000 */
[----:B------:R-:W-:-:S03]  /*0490*/  ISETP.GT.U32.AND P2, PT, R10, 0x1ffffff, PT ;  /* 0x01ffffff0a00780c */ /* 0x000fc60003f44070 */
[----:B------:R-:W-:Y:S01]  /*04a0*/  FMNMX R8, R8, R11, PT ;  /* 0x0000000b08087209 */ /* 0x000fe20003800000 */
[----:B------:R-:W-:Y:S01]  /*04b0*/  HFMA2 R11, -RZ, RZ, 0, 0 ;  /* 0x00000000ff0b7431 */ /* 0x000fe200000001ff */
[----:B------:R-:W-:Y:S02]  /*04c0*/  FMNMX R0, R0, R3, PT ;  /* 0x0000000300007209 */ /* 0x000fe40003800000 */
[----:B------:R-:W-:Y:S02]  /*04d0*/  FMNMX R2, R5, R2, PT ;  /* 0x0000000205027209 */ /* 0x000fe40003800000 */
[----:B------:R-:W-:Y:S02]  /*04e0*/  MOV R12, UR10 ;  /* 0x0000000a000c7c02 */ /* 0x000fe40008000f00 */
[----:B------:R-:W-:Y:S02]  /*04f0*/  MOV R15, UR11 ;  /* 0x0000000b000f7c02 */ /* 0x000fe40008000f00 */
[----:B------:R-:W-:Y:S01]  /*0500*/  MOV R10, R16 ;  /* 0x00000010000a7202 */ /* 0x000fe20000000f00 */
[----:B------:R-:W-:Y:S06]  /*0510*/  BRA.U !UP0, `(.L_x_6) ;  /* 0x00000001083c7547 */ /* 0x000fec000b800000 */
[----:B------:R-:W0:Y:S01]  /*0520*/  LDC R5, c[0x3][0x8] ;  /* 0x00c00200ff057b82 */ /* 0x000e220000000800 */
[----:B------:R-:W-:-:S07]  /*0530*/  MOV R11, R10 ;  /* 0x0000000a000b7202 */ /* 0x000fce0000000f00 */
[----:B------:R-:W1:Y:S08]  /*0540*/  LDC.64 R12, c[0x0][0x3a0] ;  /* 0x0000e800ff0c7b82 */ /* 0x000e700000000a00 */
[----:B------:R-:W2:Y:S01]  /*0550*/  LDC R3, c[0x3][0x4] ;  /* 0x00c00100ff037b82 */ /* 0x000ea20000000800 */
[----:B0-----:R-:W-:-:S13]  /*0560*/  ISETP.NE.AND P1, PT, R5, UR5, PT ;  /* 0x0000000505007c0c */ /* 0x001fda000bf25270 */
[----:B-1----:R-:W0:Y:S01]  /*0570*/  @P1 LDC R13, c[0x0][0x384] ;  /* 0x0000e100ff0d1b82 */ /* 0x002e220000000800 */
[----:B--2---:R-:W-:Y:S02]  /*0580*/  ISETP.NE.AND P0, PT, R3, UR5, PT ;  /* 0x0000000503007c0c */ /* 0x004fe4000bf05270 */
[C---:B------:R-:W-:Y:S02]  /*0590*/  FSEL R3, R10.reuse, RZ, P1 ;  /* 0x000000ff0a037208 */ /* 0x040fe40000800000 */
[----:B------:R-:W-:-:S03]  /*05a0*/  FSEL R5, R10, RZ, P0 ;  /* 0x000000ff0a057208 */ /* 0x000fc60000000000 */
[----:B------:R-:W1:Y:S01]  /*05b0*/  @P1 LDC R12, c[0x0][0x380] ;  /* 0x0000e000ff0c1b82 */ /* 0x000e620000000800 */
[----:B------:R-:W-:Y:S02]  /*05c0*/  FSEL R16, R10, R3, !P0 ;  /* 0x000000030a107208 */ /* 0x000fe40004000000 */
[----:B------:R-:W-:-:S05]  /*05d0*/  MOV R10, R5 ;  /* 0x00000005000a7202 */ /* 0x000fca0000000f00 */
[----:B0-----:R-:W0:Y:S08]  /*05e0*/  @!P0 LDC R13, c[0x0][0x39c] ;  /* 0x0000e700ff0d8b82 */ /* 0x001e300000000800 */
[----:B-1----:R-:W1:Y:S01]  /*05f0*/  @!P0 LDC R12, c[0x0][0x398] ;  /* 0x0000e600ff0c8b82 */ /* 0x002e620000000800 */
[----:B0-----:R-:W-:-:S07]  /*0600*/  MOV R15, R13 ;  /* 0x0000000d000f7202 */ /* 0x001fce0000000f00 */
.L_x_6:
[-C--:B------:R-:W-:Y:S02]  /*0610*/  FMNMX R13, R2, R9.reuse, !PT ;  /* 0x00000009020d7209 */ /* 0x080fe40007800000 */
[----:B------:R-:W-:Y:S02]  /*0620*/  FMNMX R14, R0, R9, !PT ;  /* 0x00000009000e7209 */ /* 0x000fe40007800000 */
[----:B-1----:R-:W-:Y:S02]  /*0630*/  MOV R2, R12 ;  /* 0x0000000c00027202 */ /* 0x002fe40000000f00 */
[----:B------:R-:W-:Y:S01]  /*0640*/  MOV R3, R15 ;  /* 0x0000000f00037202 */ /* 0x000fe20000000f00 */
[----:B------:R-:W-:Y:S06]  /*0650*/  @P2 BRA `(.L_x_7) ;  /* 0x00000000000c2947 */ /* 0x000fec0003800000 */
[----:B------:R-:W-:-:S07]  /*0660*/  MOV R12, 0x680 ;  /* 0x00000680000c7802 */ /* 0x000fce0000000f00 */
[----:B------:R-:W-:Y:S05]  /*0670*/  CALL.REL.NOINC `($__internal_0_$__cuda_sm20_rcp_rn_f32_slowpath) ;  /* 0x0000000400847944 */ /* 0x000fea0003c00000 */
[----:B------:R-:W-:Y:S05]  /*0680*/  BRA `(.L_x_8) ;  /* 0x0000000000107947 */ /* 0x000fea0003800000 */
.L_x_7:
[----:B------:R-:W0:Y:S02]  /*0690*/  MUFU.RCP R0, R9 ;  /* 0x0000000900007308 */ /* 0x000e240000001000 */
[----:B0-----:R-:W-:-:S04]  /*06a0*/  FFMA R5, R0, R9, -1 ;  /* 0xbf80000000057423 */ /* 0x001fc80000000009 */
[----:B------:R-:W-:-:S04]  /*06b0*/  FADD.FTZ R5, -R5, -RZ ;  /* 0x800000ff05057221 */ /* 0x000fc80000010100 */
[----:B------:R-:W-:-:S07]  /*06c0*/  FFMA R5, R0, R5, R0 ;  /* 0x0000000500057223 */ /* 0x000fce0000000000 */
.L_x_8:
[----:B------:R-:W0:Y:S01]  /*06d0*/  LDCU UR5, c[0x0][0x3ac] ;  /* 0x00007580ff0577ac */ /* 0x000e220008000800 */
[----:B------:R-:W-:Y:S01]  /*06e0*/  FADD R14, R14, -R11 ;  /* 0x8000000b0e0e7221 */ /* 0x000fe20000000000 */
[----:B------:R-:W-:Y:S01]  /*06f0*/  FADD R0, R13, -R10 ;  /* 0x8000000a0d007221 */ /* 0x000fe20000000000 */
[----:B------:R-:W-:Y:S01]  /*0700*/  I2FP.F32.U32 R6, R6 ;  /* 0x0000000600067245 */ /* 0x000fe20000201000 */
[----:B------:R-:W1:Y:S01]  /*0710*/  LDCU UR8, c[0x0][0x3b8] ;  /* 0x00007700ff0877ac */ /* 0x000e620008000800 */
[-C--:B------:R-:W-:Y:S01]  /*0720*/  FMUL R11, R14, R5.reuse ;  /* 0x000000050e0b7220 */ /* 0x080fe20000400000 */
[----:B------:R-:W-:Y:S01]  /*0730*/  FMUL R13, R0, R5 ;  /* 0x00000005000d7220 */ /* 0x000fe20000400000 */
[----:B------:R-:W2:Y:S02]  /*0740*/  LDCU UR9, c[0x0][0x3b4] ;  /* 0x00007680ff0977ac */ /* 0x000ea40008000800 */
[----:B------:R-:W3:Y:S08]  /*0750*/  FRND.FLOOR R10, R11 ;  /* 0x0000000b000a7307 */ /* 0x000ef00000205000 */
[----:B------:R-:W4:Y:S01]  /*0760*/  FRND.FLOOR R13, R13 ;  /* 0x0000000d000d7307 */ /* 0x000f220000205000 */
[----:B0-----:R-:W-:-:S05]  /*0770*/  FMNMX R9, R8, UR5, !PT ;  /* 0x0000000508097c09 */ /* 0x001fca000f800000 */
[----:B------:R-:W-:Y:S01]  /*0780*/  FADD R16, R9, -R16 ;  /* 0x8000001009107221 */ /* 0x000fe20000000000 */
[----:B------:R-:W-:-:S03]  /*0790*/  I2FP.F32.S32 R9, R7 ;  /* 0x0000000700097245 */ /* 0x000fc60000201400 */
[----:B------:R-:W-:Y:S01]  /*07a0*/  FMUL R18, R16, R5 ;  /* 0x0000000510127220 */ /* 0x000fe20000400000 */
[----:B---3--:R-:W-:Y:S02]  /*07b0*/  FMNMX R15, R9, R10, PT ;  /* 0x0000000a090f7209 */ /* 0x008fe40003800000 */
[----:B------:R-:W-:Y:S01]  /*07c0*/  I2FP.F32.U32 R10, UR4 ;  /* 0x00000004000a7c45 */ /* 0x000fe20008201000 */
[----:B------:R-:W0:Y:S01]  /*07d0*/  FRND.FLOOR R17, R18 ;  /* 0x0000001200117307 */ /* 0x000e220000205000 */
[----:B----4-:R-:W-:Y:S01]  /*07e0*/  FMNMX R19, R6, R13, PT ;  /* 0x0000000d06137209 */ /* 0x010fe20003800000 */
[----:B------:R-:W-:-:S05]  /*07f0*/  FADD R12, R15, 1 ;  /* 0x3f8000000f0c7421 */ /* 0x000fca0000000000 */
[----:B------:R-:W-:Y:S01]  /*0800*/  FMNMX R12, R9, R12, PT ;  /* 0x0000000c090c7209 */ /* 0x000fe20003800000 */
[----:B------:R-:W-:Y:S01]  /*0810*/  F2I.TRUNC.NTZ R8, R19 ;  /* 0x0000001300087305 */ /* 0x000fe2000020f100 */
[----:B------:R-:W-:-:S05]  /*0820*/  FADD R9, R19, 1 ;  /* 0x3f80000013097421 */ /* 0x000fca0000000000 */
[----:B------:R-:W-:Y:S02]  /*0830*/  FMNMX R9, R6, R9, PT ;  /* 0x0000000906097209 */ /* 0x000fe40003800000 */
[----:B0-----:R-:W-:Y:S01]  /*0840*/  FMNMX R17, R10, R17, PT ;  /* 0x000000110a117209 */ /* 0x001fe20003800000 */
[----:B------:R-:W-:Y:S04]  /*0850*/  F2I.TRUNC.NTZ R20, R12 ;  /* 0x0000000c00147305 */ /* 0x000fe8000020f100 */
[----:B------:R-:W-:-:S04]  /*0860*/  FADD R11, R17, 1 ;  /* 0x3f800000110b7421 */ /* 0x000fc80000000000 */
[----:B------:R-:W1:Y:S01]  /*0870*/  F2I.TRUNC.NTZ R7, R17 ;  /* 0x0000001100077305 */ /* 0x000e62000020f100 */
[----:B------:R-:W-:-:S07]  /*0880*/  FMNMX R25, R10, R11, PT ;  /* 0x0000000b0a197209 */ /* 0x000fce0003800000 */
[----:B------:R-:W0:Y:S01]  /*0890*/  F2I.TRUNC.NTZ R21, R15 ;  /* 0x0000000f00157305 */ /* 0x000e22000020f100 */
[----:B-1----:R-:W-:-:S07]  /*08a0*/  IMAD R6, R7, UR8, R8 ;  /* 0x0000000807067c24 */ /* 0x002fce000f8e0208 */
[----:B------:R-:W1:Y:S01]  /*08b0*/  F2I.TRUNC.NTZ R24, R9 ;  /* 0x0000000900187305 */ /* 0x000e62000020f100 */
[----:B--2---:R-:W-:-:S04]  /*08c0*/  IMAD R11, R6, UR9, R20 ;  /* 0x00000009060b7c24 */ /* 0x004fc8000f8e0214 */
[----:B------:R-:W-:-:S03]  /*08d0*/  IMAD.WIDE R10, R11, 0x4, R2 ;  /* 0x000000040b0a7825 */ /* 0x000fc600078e0202 */
[----:B------:R-:W2:Y:S01]  /*08e0*/  F2I.TRUNC.NTZ R25, R25 ;  /* 0x0000001900197305 */ /* 0x000ea2000020f100 */
[----:B0-----:R-:W-:Y:S01]  /*08f0*/  IMAD R13, R6, UR9, R21 ;  /* 0x00000009060d7c24 */ /* 0x001fe2000f8e0215 */
[----:B------:R0:W3:Y:S01]  /*0900*/  LDG.E R18, desc[UR6][R10.64] ;  /* 0x000000060a127981 */ /* 0x0000e2000c1e1900 */
[----:B-1----:R-:W-:Y:S02]  /*0910*/  IMAD R7, R7, UR8, R24 ;  /* 0x0000000807077c24 */ /* 0x002fe4000f8e0218 */
[----:B------:R-:W-:-:S04]  /*0920*/  IMAD.WIDE R12, R13, 0x4, R2 ;  /* 0x000000040d0c7825 */ /* 0x000fc800078e0202 */
[C---:B------:R-:W-:Y:S01]  /*0930*/  IMAD R9, R7.reuse, UR9, R21 ;  /* 0x0000000907097c24 */ /* 0x040fe2000f8e0215 */
[----:B------:R1:W4:Y:S01]  /*0940*/  LDG.E R22, desc[UR6][R12.64] ;  /* 0x000000060c167981 */ /* 0x000322000c1e1900 */
[----:B------:R-:W-:Y:S02]  /*0950*/  IMAD R23, R7, UR9, R20 ;  /* 0x0000000907177c24 */ /* 0x000fe4000f8e0214 */
[----:B------:R-:W-:-:S04]  /*0960*/  IMAD.WIDE R6, R9, 0x4, R2 ;  /* 0x0000000409067825 */ /* 0x000fc800078e0202 */
[----:B--2---:R-:W-:Y:S02]  /*0970*/  IMAD R26, R25, UR8, R8 ;  /* 0x00000008191a7c24 */ /* 0x004fe4000f8e0208 */
[----:B------:R-:W-:Y:S02]  /*0980*/  IMAD.WIDE R8, R23, 0x4, R2 ;  /* 0x0000000417087825 */ /* 0x000fe400078e0202 */
[----:B------:R2:W5:Y:S02]  /*0990*/  LDG.E R23, desc[UR6][R6.64] ;  /* 0x0000000606177981 */ /* 0x000564000c1e1900 */
[C---:B------:R-:W-:Y:S02]  /*09a0*/  IMAD R27, R26.reuse, UR9, R21 ;  /* 0x000000091a1b7c24 */ /* 0x040fe4000f8e0215 */
[----:B------:R-:W-:Y:S01]  /*09b0*/  IMAD R29, R26, UR9, R20 ;  /* 0x000000091a1d7c24 */ /* 0x000fe2000f8e0214 */
[----:B------:R2:W5:Y:S01]  /*09c0*/  LDG.E R8, desc[UR6][R8.64] ;  /* 0x0000000608087981 */ /* 0x000562000c1e1900 */
[----:B0-----:R-:W-:-:S04]  /*09d0*/  IMAD.WIDE R10, R27, 0x4, R2 ;  /* 0x000000041b0a7825 */ /* 0x001fc800078e0202 */
[----:B------:R-:W-:Y:S02]  /*09e0*/  IMAD R24, R25, UR8, R24 ;  /* 0x0000000819187c24 */ /* 0x000fe4000f8e0218 */
[----:B-1----:R-:W-:Y:S01]  /*09f0*/  IMAD.WIDE R12, R29, 0x4, R2 ;  /* 0x000000041d0c7825 */ /* 0x002fe200078e0202 */
[----:B------:R0:W5:Y:S03]  /*0a00*/  LDG.E R10, desc[UR6][R10.64] ;  /* 0x000000060a0a7981 */ /* 0x000166000c1e1900 */
[C---:B------:R-:W-:Y:S02]  /*0a10*/  IMAD R21, R24.reuse, UR9, R21 ;  /* 0x0000000918157c24 */ /* 0x040fe4000f8e0215 */
[----:B------:R-:W-:Y:S01]  /*0a20*/  IMAD R25, R24, UR9, R20 ;  /* 0x0000000918197c24 */ /* 0x000fe2000f8e0214 */
[----:B------:R-:W5:Y:S01]  /*0a30*/  LDG.E R12, desc[UR6][R12.64] ;  /* 0x000000060c0c7981 */ /* 0x000f62000c1e1900 */
[----:B--2---:R-:W-:-:S04]  /*0a40*/  IMAD.WIDE R6, R21, 0x4, R2 ;  /* 0x0000000415067825 */ /* 0x004fc800078e0202 */
[----:B------:R-:W-:Y:S02]  /*0a50*/  IMAD.WIDE R2, R25, 0x4, R2 ;  /* 0x0000000419027825 */ /* 0x000fe400078e0202 */
[----:B------:R-:W2:Y:S04]  /*0a60*/  LDG.E R6, desc[UR6][R6.64] ;  /* 0x0000000606067981 */ /* 0x000ea8000c1e1900 */
[----:B------:R1:W2:Y:S01]  /*0a70*/  LDG.E R2, desc[UR6][R2.64] ;  /* 0x0000000602027981 */ /* 0x0002a2000c1e1900 */
[----:B------:R-:W-:Y:S01]  /*0a80*/  FFMA R0, -R19, UR5, R0 ;  /* 0x0000000513007c23 */ /* 0x000fe20008000100 */
[----:B------:R-:W-:-:S03]  /*0a90*/  FFMA R16, -R17, UR5, R16 ;  /* 0x0000000511107c23 */ /* 0x000fc60008000110 */
[-C--:B------:R-:W-:Y:S01]  /*0aa0*/  FMUL R0, R0, R5.reuse ;  /* 0x0000000500007220 */ /* 0x080fe20000400000 */
[-C--:B------:R-:W-:Y:S01]  /*0ab0*/  FMUL R9, R16, R5.reuse ;  /* 0x0000000510097220 */ /* 0x080fe20000400000 */
[----:B------:R-:W-:Y:S02]  /*0ac0*/  FFMA R14, -R15, UR5, R14 ;  /* 0x000000050f0e7c23 */ /* 0x000fe4000800010e */
[----:B------:R-:W-:Y:S01]  /*0ad0*/  FADD R16, -R0, 1 ;  /* 0x3f80000000107421 */ /* 0x000fe20000000100 */
[----:B0-----:R-:W-:Y:S01]  /*0ae0*/  FADD R11, -R9, 1 ;  /* 0x3f800000090b7421 */ /* 0x001fe20000000100 */
[----:B------:R-:W-:-:S03]  /*0af0*/  FMUL R5, R14, R5 ;  /* 0x000000050e057220 */ /* 0x000fc60000400000 */
[----:B------:R-:W-:Y:S01]  /*0b00*/  FMUL R14, R16, R11 ;  /* 0x0000000b100e7220 */ /* 0x000fe20000400000 */
[----:B-1----:R-:W-:-:S03]  /*0b10*/  FADD R3, -R5, 1 ;  /* 0x3f80000005037421 */ /* 0x002fc60000000100 */
[----:B------:R-:W-:Y:S01]  /*0b20*/  FMUL R7, R5, R14 ;  /* 0x0000000e05077220 */ /* 0x000fe20000400000 */
[C---:B------:R-:W-:Y:S01]  /*0b30*/  FMUL R20, R0.reuse, R11 ;  /* 0x0000000b00147220 */ /* 0x040fe20000400000 */
[----:B------:R-:W-:Y:S01]  /*0b40*/  FMUL R16, R9, R16 ;  /* 0x0000001009107220 */ /* 0x000fe20000400000 */
[----:B------:R-:W-:Y:S01]  /*0b50*/  FMUL R0, R0, R9 ;  /* 0x0000000900007220 */ /* 0x000fe20000400000 */
[----:B---3--:R-:W-:Y:S01]  /*0b60*/  FMUL R18, R7, R18 ;  /* 0x0000001207127220 */ /* 0x008fe20000400000 */
[----:B------:R-:W-:Y:S02]  /*0b70*/  FMUL R7, R3, R14 ;  /* 0x0000000e03077220 */ /* 0x000fe40000400000 */
[----:B------:R-:W0:Y:S02]  /*0b80*/  LDC.64 R14, c[0x0][0x388] ;  /* 0x0000e200ff0e7b82 */ /* 0x000e240000000a00 */
[----:B----4-:R-:W-:Y:S01]  /*0b90*/  FFMA R18, R7, R22, R18 ;  /* 0x0000001607127223 */ /* 0x010fe20000000012 */
[-C--:B------:R-:W-:Y:S01]  /*0ba0*/  FMUL R7, R3, R20.reuse ;  /* 0x0000001403077220 */ /* 0x080fe20000400000 */
[----:B------:R-:W-:-:S03]  /*0bb0*/  FMUL R20, R5, R20 ;  /* 0x0000001405147220 */ /* 0x000fc60000400000 */
[----:B-----5:R-:W-:-:S04]  /*0bc0*/  FFMA R7, R7, R23, R18 ;  /* 0x0000001707077223 */ /* 0x020fc80000000012 */
[----:B------:R-:W-:Y:S01]  /*0bd0*/  FFMA R7, R20, R8, R7 ;  /* 0x0000000814077223 */ /* 0x000fe20000000007 */
[-C--:B------:R-:W-:Y:S01]  /*0be0*/  FMUL R8, R3, R16.reuse ;  /* 0x0000001003087220 */ /* 0x080fe20000400000 */
[----:B------:R-:W-:-:S03]  /*0bf0*/  FMUL R16, R5, R16 ;  /* 0x0000001005107220 */ /* 0x000fc60000400000 */
[----:B------:R-:W-:Y:S01]  /*0c00*/  FFMA R7, R8, R10, R7 ;  /* 0x0000000a08077223 */ /* 0x000fe20000000007 */
[-C--:B------:R-:W-:Y:S01]  /*0c10*/  FMUL R8, R3, R0.reuse ;  /* 0x0000000003087220 */ /* 0x080fe20000400000 */
[----:B------:R-:W-:Y:S02]  /*0c20*/  FMUL R0, R5, R0 ;  /* 0x0000000005007220 */ /* 0x000fe40000400000 */
[----:B------:R-:W-:Y:S01]  /*0c30*/  FFMA R7, R16, R12, R7 ;  /* 0x0000000c10077223 */ /* 0x000fe20000000007 */
[----:B0-----:R-:W-:-:S04]  /*0c40*/  IMAD.WIDE R14, R4, 0x4, R14 ;  /* 0x00000004040e7825 */ /* 0x001fc800078e020e */
[----:B--2---:R-:W-:-:S04]  /*0c50*/  FFMA R7, R8, R6, R7 ;  /* 0x0000000608077223 */ /* 0x004fc80000000007 */
[----:B------:R-:W-:-:S05]  /*0c60*/  FFMA R7, R0, R2, R7 ;  /* 0x0000000200077223 */ /* 0x000fca0000000007 */
[----:B------:R-:W-:Y:S01]  /*0c70*/  STG.E desc[UR6][R14.64], R7 ;  /* 0x000000070e007986 */ /* 0x000fe2000c101906 */
[----:B------:R-:W-:Y:S05]  /*0c80*/  EXIT ;  /* 0x000000000000794d */ /* 0x000fea0003800000 */
        .weak           $__internal_0_$__cuda_sm20_rcp_rn_f32_slowpath
        .type           $__internal_0_$__cuda_sm20_rcp_rn_f32_slowpath,@function
        .size           $__internal_0_$__cuda_sm20_rcp_rn_f32_slowpath,(.L_x_36 - $__internal_0_$__cuda_sm20_rcp_rn_f32_slowpath)
$__internal_0_$__cuda_sm20_rcp_rn_f32_slowpath:
[----:B------:R-:W0:Y:S02]  /*0c90*/  LDC R0, c[0x0][0x3ac] ;  /* 0x0000eb00ff007b82 */ /* 0x000e240000000800 */
[----:B0-----:R-:W-:-:S04]  /*0ca0*/  SHF.L.U32 R9, R0, 0x1, RZ ;  /* 0x0000000100097819 */ /* 0x001fc800000006ff */
[----:B------:R-:W-:-:S04]  /*0cb0*/  SHF.R.U32.HI R5, RZ, 0x18, R9 ;  /* 0x00000018ff057819 */ /* 0x000fc80000011609 */
[----:B------:R-:W-:-:S13]  /*0cc0*/  ISETP.NE.U32.AND P0, PT, R5, RZ, PT ;  /* 0x000000ff0500720c */ /* 0x000fda0003f05070 */
[----:B------:R-:W-:Y:S05]  /*0cd0*/  @P0 BRA `(.L_x_9) ;  /* 0x0000000000280947 */ /* 0x000fea0003800000 */
[----:B------:R-:W-:-:S13]  /*0ce0*/  ISETP.NE.AND P0, PT, R9, RZ, PT ;  /* 0x000000ff0900720c */ /* 0x000fda0003f05270 */
[----:B------:R0:W1:Y:S01]  /*0cf0*/  @!P0 MUFU.RCP R5, R0 ;  /* 0x0000000000058308 */ /* 0x0000620000001000 */
[----:B------:R-:W-:Y:S05]  /*0d00*/  @!P0 BRA `(.L_x_10) ;  /* 0x0000000000a48947 */ /* 0x000fea0003800000 */
[----:B------:R-:W-:-:S04]  /*0d10*/  FFMA R9, R0, 1.84467440737095516160e+19, RZ ;  /* 0x5f80000000097823 */ /* 0x000fc800000000ff */
[----:B0-----:R-:W1:Y:S02]  /*0d20*/  MUFU.RCP R0, R9 ;  /* 0x0000000900007308 */ /* 0x001e640000001000 */
[----:B-1----:R-:W-:-:S04]  /*0d30*/  FFMA R5, R9, R0, -1 ;  /* 0xbf80000009057423 */ /* 0x002fc80000000000 */
[----:B------:R-:W-:-:S04]  /*0d40*/  FADD.FTZ R5, -R5, -RZ ;  /* 0x800000ff05057221 */ /* 0x000fc80000010100 */
[----:B------:R-:W-:-:S04]  /*0d50*/  FFMA R0, R0, R5, R0 ;  /* 0x0000000500007223 */ /* 0x000fc80000000000 */
[----:B------:R-:W-:Y:S01]  /*0d60*/  FFMA R5, R0, 1.84467440737095516160e+19, RZ ;  /* 0x5f80000000057823 */ /* 0x000fe200000000ff */
[----:B------:R-:W-:Y:S06]  /*0d70*/  BRA `(.L_x_10) ;  /* 0x0000000000887947 */ /* 0x000fec0003800000 */
.L_x_9:
[----:B------:R-:W-:-:S04]  /*0d80*/  IADD3 R9, PT, PT, R5, -0xfd, RZ ;  /* 0xffffff0305097810 */ /* 0x000fc80007ffe0ff */
[----:B------:R-:W-:-:S13]  /*0d90*/  ISETP.GT.U32.AND P0, PT, R9, 0x1, PT ;  /* 0x000000010900780c */ /* 0x000fda0003f04070 */
[----:B------:R-:W-:Y:S05]  /*0da0*/  @P0 BRA `(.L_x_11) ;  /* 0x0000000000780947 */ /* 0x000fea0003800000 */
[----:B------:R-:W-:Y:S01]  /*0db0*/  LOP3.LUT R15, R0, 0x7fffff, RZ, 0xc0, !PT ;  /* 0x007fffff000f7812 */ /* 0x000fe200078ec0ff */
[----:B------:R-:W-:Y:S01]  /*0dc0*/  HFMA2 R20, -RZ, RZ, 0, 1.78813934326171875e-07 ;  /* 0x00000003ff147431 */ /* 0x000fe200000001ff */
[----:B------:R-:W-:Y:S02]  /*0dd0*/  IADD3 R5, PT, PT, R5, -0xfc, RZ ;  /* 0xffffff0405057810 */ /* 0x000fe40007ffe0ff */
[----:B------:R-:W-:-:S04]  /*0de0*/  LOP3.LUT R15, R15, 0x3f800000, RZ, 0xfc, !PT ;  /* 0x3f8000000f0f7812 */ /* 0x000fc800078efcff */
[----:B------:R-:W0:Y:S01]  /*0df0*/  MUFU.RCP R18, R15 ;  /* 0x0000000f00127308 */ /* 0x000e220000001000 */
[----:B------:R-:W-:Y:S01]  /*0e00*/  SHF.L.U32 R21, R20, R9, RZ ;  /* 0x0000000914157219 */ /* 0x000fe200000006ff */
[----:B0-----:R-:W-:-:S04]  /*0e10*/  FFMA R17, R15, R18, -1 ;  /* 0xbf8000000f117423 */ /* 0x001fc80000000012 */
[----:B------:R-:W-:-:S04]  /*0e20*/  FADD.FTZ R17, -R17, -RZ ;  /* 0x800000ff11117221 */ /* 0x000fc80000010100 */
[CCC-:B------:R-:W-:Y:S01]  /*0e30*/  FFMA.RM R19, R18.reuse, R17.reuse, R18.reuse ;  /* 0x0000001112137223 */ /* 0x1c0fe20000004012 */
[----:B------:R-:W-:-:S04]  /*0e40*/  FFMA.RP R18, R18, R17, R18 ;  /* 0x0000001112127223 */ /* 0x000fc80000008012 */
[C---:B------:R-:W-:Y:S02]  /*0e50*/  LOP3.LUT R17, R19.reuse, 0x7fffff, RZ, 0xc0, !PT ;  /* 0x007fffff13117812 */ /* 0x040fe400078ec0ff */
[----:B------:R-:W-:Y:S02]  /*0e60*/  FSETP.NEU.FTZ.AND P0, PT, R19, R18, PT ;  /* 0x000000121300720b */ /* 0x000fe40003f1d000 */
[----:B------:R-:W-:Y:S02]  /*0e70*/  LOP3.LUT R18, R17, 0x800000, RZ, 0xfc, !PT ;  /* 0x0080000011127812 */ /* 0x000fe400078efcff */
[----:B------:R-:W-:Y:S02]  /*0e80*/  SEL R17, RZ, 0xffffffff, !P0 ;  /* 0xffffffffff117807 */ /* 0x000fe40004000000 */
[----:B------:R-:W-:Y:S02]  /*0e90*/  LOP3.LUT R20, R21, R18, RZ, 0xc0, !PT ;  /* 0x0000001215147212 */ /* 0x000fe400078ec0ff */
[----:B------:R-:W-:-:S02]  /*0ea0*/  IADD3 R17, PT, PT, -R17, RZ, RZ ;  /* 0x000000ff11117210 */ /* 0x000fc40007ffe1ff */
[-C--:B------:R-:W-:Y:S02]  /*0eb0*/  SHF.R.U32.HI R20, RZ, R9.reuse, R20 ;  /* 0x00000009ff147219 */ /* 0x080fe40000011614 */
[--C-:B------:R-:W-:Y:S02]  /*0ec0*/  LOP3.LUT P1, RZ, R17, R9, R18.reuse, 0xf8, !PT ;  /* 0x0000000911ff7212 */ /* 0x100fe4000782f812 */
[C---:B------:R-:W-:Y:S02]  /*0ed0*/  LOP3.LUT P0, RZ, R20.reuse, 0x1, RZ, 0xc0, !PT ;  /* 0x0000000114ff7812 */ /* 0x040fe4000780c0ff */
[----:B------:R-:W-:Y:S02]  /*0ee0*/  LOP3.LUT P2, RZ, R20, 0x2, RZ, 0xc0, !PT ;  /* 0x0000000214ff7812 */ /* 0x000fe4000784c0ff */
[----:B------:R-:W-:Y:S02]  /*0ef0*/  SHF.R.U32.HI R5, RZ, R5, R18 ;  /* 0x00000005ff057219 */ /* 0x000fe40000011612 */
[----:B------:R-:W-:-:S02]  /*0f00*/  PLOP3.LUT P0, PT, P0, P1, P2, 0xe0, 0x0 ;  /* 0x000000000000781c */ /* 0x000fc40000703c20 */
[----:B------:R-:W-:Y:S02]  /*0f10*/  LOP3.LUT P1, RZ, R0, 0x7fffff, RZ, 0xc0, !PT ;  /* 0x007fffff00ff7812 */ /* 0x000fe4000782c0ff */
[----:B------:R-:W-:-:S04]  /*0f20*/  SEL R9, RZ, 0x1, !P0 ;  /* 0x00000001ff097807 */ /* 0x000fc80004000000 */
[----:B------:R-:W-:-:S04]  /*0f30*/  IADD3 R9, PT, PT, -R9, RZ, RZ ;  /* 0x000000ff09097210 */ /* 0x000fc80007ffe1ff */
[----:B------:R-:W-:-:S13]  /*0f40*/  ISETP.GE.AND P0, PT, R9, RZ, PT ;  /* 0x000000ff0900720c */ /* 0x000fda0003f06270 */
[----:B------:R-:W-:-:S04]  /*0f50*/  @!P0 IADD3 R5, PT, PT, R5, 0x1, RZ ;  /* 0x0000000105058810 */ /* 0x000fc80007ffe0ff */
[----:B------:R-:W-:-:S04]  /*0f60*/  @!P1 SHF.L.U32 R5, R5, 0x1, RZ ;  /* 0x0000000105059819 */ /* 0x000fc800000006ff */
[----:B------:R-:W-:Y:S01]  /*0f70*/  LOP3.LUT R5, R5, 0x80000000, R0, 0xf8, !PT ;  /* 0x8000000005057812 */ /* 0x000fe200078ef800 */
[----:B------:R-:W-:Y:S06]  /*0f80*/  BRA `(.L_x_10) ;  /* 0x0000000000047947 */ /* 0x000fec0003800000 */
.L_x_11:
[----:B------:R2:W3:Y:S02]  /*0f90*/  MUFU.RCP R5, R0 ;  /* 0x0000000000057308 */ /* 0x0004e40000001000 */
.L_x_10:
[----:B------:R-:W-:Y:S02]  /*0fa0*/  MOV R18, R12 ;  /* 0x0000000c00127202 */ /* 0x000fe40000000f00 */
[----:B------:R-:W-:-:S04]  /*0fb0*/  MOV R19, 0x0 ;  /* 0x0000000000137802 */ /* 0x000fc80000000f00 */
[----:B0123--:R-:W-:Y:S05]  /*0fc0*/  RET.REL.NODEC R18 `(advect_smoke) ;  /* 0xfffffff0120c7950 */ /* 0x00ffea0003c3ffff */
.L_x_12:
        /* <DEDUP_REMOVED lines=11> */
.L_x_36:


//--------------------- .text.advect_velocity     --------------------------
	.section	.text.advect_velocity,"ax",@progbits
	.align	128
        .global         advect_velocity
        .type           advect_velocity,@function
        .size           advect_velocity,(.L_x_37 - advect_velocity)
        .other          advect_velocity,@"STO_CUDA_ENTRY STV_DEFAULT"
advect_velocity:
.text.advect_velocity:
[----:B------:R-:W-:Y:S01]  /*0000*/  LDC R1, c[0x0][0x37c] ;  /* 0x0000df00ff017b82 */ /* 0x000fe20000000800 */
[----:B------:R-:W0:Y:S07]  /*0010*/  S2R R4, SR_TID.Z ;  /* 0x0000000000047919 */ /* 0x000e2e0000002300 */
[----:B------:R-:W1:Y:S01]  /*0020*/  LDC R30, c[0x0][0x360] ;  /* 0x0000d800ff1e7b82 */ /* 0x000e620000000800 */
[----:B------:R-:W2:Y:S01]  /*0030*/  S2R R9, SR_TID.Y ;  /* 0x0000000000097919 */ /* 0x000ea20000002200 */
[----:B------:R-:W1:Y:S06]  /*0040*/  S2R R7, SR_TID.X ;  /* 0x0000000000077919 */ /* 0x000e6c0000002100 */
[----:B------:R-:W2:Y:S08]  /*0050*/  LDC R36, c[0x0][0x364] ;  /* 0x0000d900ff247b82 */ /* 0x000eb00000000800 */
[----:B------:R-:W0:Y:S08]  /*0060*/  S2UR UR6, SR_CTAID.Z ;  /* 0x00000000000679c3 */ /* 0x000e300000002700 */
[----:B------:R-:W0:Y:S08]  /*0070*/  LDC R5, c[0x0][0x368] ;  /* 0x0000da00ff057b82 */ /* 0x000e300000000800 */
[----:B------:R-:W2:Y:S08]  /*0080*/  S2UR UR5, SR_CTAID.Y ;  /* 0x00000000000579c3 */ /* 0x000eb00000002600 */
[----:B------:R-:W1:Y:S08]  /*0090*/  S2UR UR4, SR_CTAID.X ;  /* 0x00000000000479c3 */ /* 0x000e700000002500 */
[----:B------:R-:W3:Y:S01]  /*00a0*/  LDC.64 R2, c[0x0][0x3c0] ;  /* 0x0000f000ff027b82 */ /* 0x000ee20000000a00 */
[----:B0-----:R-:W-:-:S05]  /*00b0*/  IMAD R5, R5, UR6, R4 ;  /* 0x0000000605057c24 */ /* 0x001fca000f8e0204 */
[----:B------:R-:W-:Y:S02]  /*00c0*/  ISETP.NE.AND P0, PT, R5, RZ, PT ;  /* 0x000000ff0500720c */ /* 0x000fe40003f05270 */
[----:B------:R-:W0:Y:S01]  /*00d0*/  LDC R0, c[0x0][0x3c8] ;  /* 0x0000f200ff007b82 */ /* 0x000e220000000800 */
[----:B--2---:R-:W-:-:S05]  /*00e0*/  IMAD R36, R36, UR5, R9 ;  /* 0x0000000524247c24 */ /* 0x004fca000f8e0209 */
[----:B------:R-:W-:Y:S01]  /*00f0*/  ISETP.EQ.OR P0, PT, R36, RZ, !P0 ;  /* 0x000000ff2400720c */ /* 0x000fe20004702670 */
[----:B-1----:R-:W-:-:S05]  /*0100*/  IMAD R30, R30, UR4, R7 ;  /* 0x000000041e1e7c24 */ /* 0x002fca000f8e0207 */
[----:B------:R-:W-:Y:S02]  /*0110*/  ISETP.LT.OR P0, PT, R30, 0x1, P0 ;  /* 0x000000011e00780c */ /* 0x000fe40000701670 */
[----:B---3--:R-:W-:Y:S02]  /*0120*/  IADD3 R14, PT, PT, R3, -0x1, RZ ;  /* 0xffffffff030e7810 */ /* 0x008fe40007ffe0ff */
[----:B------:R-:W-:Y:S02]  /*0130*/  IADD3 R9, PT, PT, R2, -0x1, RZ ;  /* 0xffffffff02097810 */ /* 0x000fe40007ffe0ff */
[----:B------:R-:W-:Y:S02]  /*0140*/  ISETP.GE.OR P0, PT, R30, R14, P0 ;  /* 0x0000000e1e00720c */ /* 0x000fe40000706670 */
[----:B0-----:R-:W-:Y:S02]  /*0150*/  IADD3 R12, PT, PT, R0, -0x1, RZ ;  /* 0xffffffff000c7810 */ /* 0x001fe40007ffe0ff */
[----:B------:R-:W-:-:S04]  /*0160*/  ISETP.GE.OR P0, PT, R36, R9, P0 ;  /* 0x000000092400720c */ /* 0x000fc80000706670 */
[----:B------:R-:W-:-:S13]  /*0170*/  ISETP.GE.OR P0, PT, R5, R12, P0 ;  /* 0x0000000c0500720c */ /* 0x000fda0000706670 */
[----:B------:R-:W-:Y:S05]  /*0180*/  @P0 EXIT ;  /* 0x000000000000094d */ /* 0x000fea0003800000 */
[----:B------:R-:W0:Y:S01]  /*0190*/  LDC.64 R6, c[0x0][0x380] ;  /* 0x0000e000ff067b82 */ /* 0x000e220000000a00 */
[----:B------:R-:W1:Y:S01]  /*01a0*/  LDCU.64 UR4, c[0x0][0x358] ;  /* 0x00006b00ff0477ac */ /* 0x000e620008000a00 */
[CC--:B------:R-:W-:Y:S02]  /*01b0*/  IMAD R13, R5.reuse, R0.reuse, R36 ;  /* 0x00000000050d7224 */ /* 0x0c0fe400078e0224 */
[----:B------:R-:W-:Y:S02]  /*01c0*/  IMAD R15, R5, R0, -R0 ;  /* 0x00000000050f7224 */ /* 0x000fe400078e0a00 */
[C---:B------:R-:W-:Y:S01]  /*01d0*/  IMAD R4, R13.reuse, R3, R30 ;  /* 0x000000030d047224 */ /* 0x040fe200078e021e */
[----:B------:R-:W-:Y:S01]  /*01e0*/  IADD3 R27, PT, PT, R13, -0x1, RZ ;  /* 0xffffffff0d1b7810 */ /* 0x000fe20007ffe0ff */
[----:B------:R-:W2:Y:S01]  /*01f0*/  LDC.64 R16, c[0x0][0x388] ;  /* 0x0000e200ff107b82 */ /* 0x000ea20000000a00 */
[----:B------:R-:W-:-:S07]  /*0200*/  IADD3 R15, PT, PT, R36, R15, RZ ;  /* 0x0000000f240f7210 */ /* 0x000fce0007ffe0ff */
[----:B------:R-:W3:Y:S01]  /*0210*/  LDC.64 R10, c[0x0][0x390] ;  /* 0x0000e400ff0a7b82 */ /* 0x000ee20000000a00 */
[C---:B------:R-:W-:Y:S01]  /*0220*/  IADD3 R18, PT, PT, R15.reuse, -0x1, RZ ;  /* 0xffffffff0f127810 */ /* 0x040fe20007ffe0ff */
[-CC-:B------:R-:W-:Y:S01]  /*0230*/  IMAD R15, R15, R3.reuse, R30.reuse ;  /* 0x000000030f0f7224 */ /* 0x180fe200078e021e */
[----:B------:R-:W-:Y:S01]  /*0240*/  IADD3 R39, PT, PT, R13, R0, RZ ;  /* 0x000000000d277210 */ /* 0x000fe20007ffe0ff */
[----:B------:R-:W-:Y:S02]  /*0250*/  IMAD R27, R27, R3, R30 ;  /* 0x000000031b1b7224 */ /* 0x000fe400078e021e */
[----:B0-----:R-:W-:-:S04]  /*0260*/  IMAD.WIDE R24, R4, 0x4, R6 ;  /* 0x0000000404187825 */ /* 0x001fc800078e0206 */
[----:B--2---:R-:W-:Y:S01]  /*0270*/  IMAD.WIDE R20, R4, 0x4, R16 ;  /* 0x0000000404147825 */ /* 0x004fe200078e0210 */
[----:B-1----:R-:W2:Y:S03]  /*0280*/  LDG.E R8, desc[UR4][R24.64] ;  /* 0x0000000418087981 */ /* 0x002ea6000c1e1900 */
[----:B------:R-:W-:Y:S01]  /*0290*/  IMAD R19, R18, R3, R30 ;  /* 0x0000000312137224 */ /* 0x000fe200078e021e */
[----:B------:R0:W2:Y:S01]  /*02a0*/  LDG.E R33, desc[UR4][R24.64+0x4] ;  /* 0x0000040418217981 */ /* 0x0000a2000c1e1900 */
[----:B------:R-:W-:-:S03]  /*02b0*/  IMAD.WIDE R28, R27, 0x4, R6 ;  /* 0x000000041b1c7825 */ /* 0x000fc600078e0206 */
[----:B------:R-:W4:Y:S01]  /*02c0*/  LDG.E R13, desc[UR4][R20.64] ;  /* 0x00000004140d7981 */ /* 0x000f22000c1e1900 */
[----:B------:R-:W-:-:S03]  /*02d0*/  IMAD.WIDE R22, R15, 0x4, R6 ;  /* 0x000000040f167825 */ /* 0x000fc600078e0206 */
[----:B------:R-:W4:Y:S01]  /*02e0*/  LDG.E R32, desc[UR4][R20.64+-0x4] ;  /* 0xfffffc0414207981 */ /* 0x000f22000c1e1900 */
[----:B0-----:R-:W-:-:S03]  /*02f0*/  IMAD.WIDE R24, R3, 0x4, R20 ;  /* 0x0000000403187825 */ /* 0x001fc600078e0214 */
[----:B------:R-:W5:Y:S01]  /*0300*/  LDG.E R40, desc[UR4][R28.64] ;  /* 0x000000041c287981 */ /* 0x000f62000c1e1900 */
[----:B------:R-:W-:-:S03]  /*0310*/  IMAD.WIDE R16, R15, 0x4, R16 ;  /* 0x000000040f107825 */ /* 0x000fc600078e0210 */
[----:B------:R-:W5:Y:S01]  /*0320*/  LDG.E R15, desc[UR4][R24.64] ;  /* 0x00000004180f7981 */ /* 0x000f62000c1e1900 */
[----:B------:R-:W-:-:S03]  /*0330*/  IMAD.WIDE R6, R19, 0x4, R6 ;  /* 0x0000000413067825 */ /* 0x000fc600078e0206 */
[----:B------:R0:W5:Y:S01]  /*0340*/  LDG.E R38, desc[UR4][R28.64+0x4] ;  /* 0x000004041c267981 */ /* 0x000162000c1e1900 */
[----:B---3--:R-:W-:-:S03]  /*0350*/  IMAD.WIDE R18, R4, 0x4, R10 ;  /* 0x0000000404127825 */ /* 0x008fc600078e020a */
[----:B------:R1:W3:Y:S01]  /*0360*/  LDG.E R41, desc[UR4][R24.64+-0x4] ;  /* 0xfffffc0418297981 */ /* 0x0002e2000c1e1900 */
[----:B------:R-:W-:-:S03]  /*0370*/  IMAD.WIDE R26, R27, 0x4, R10 ;  /* 0x000000041b1a7825 */ /* 0x000fc600078e020a */
[----:B------:R-:W3:Y:S01]  /*0380*/  LDG.E R34, desc[UR4][R18.64] ;  /* 0x0000000412227981 */ /* 0x000ee2000c1e1900 */
[----:B0-----:R-:W-:-:S03]  /*0390*/  IADD3 R28, PT, PT, R39, -0x1, RZ ;  /* 0xffffffff271c7810 */ /* 0x001fc60007ffe0ff */
[----:B------:R-:W3:Y:S04]  /*03a0*/  LDG.E R31, desc[UR4][R18.64+-0x4] ;  /* 0xfffffc04121f7981 */ /* 0x000ee8000c1e1900 */
[----:B------:R-:W3:Y:S01]  /*03b0*/  LDG.E R43, desc[UR4][R16.64] ;  /* 0x00000004102b7981 */ /* 0x000ee2000c1e1900 */
[----:B-1----:R-:W-:-:S03]  /*03c0*/  IMAD R25, R28, R3, R30 ;  /* 0x000000031c197224 */ /* 0x002fc600078e021e */
[----:B------:R-:W3:Y:S01]  /*03d0*/  LDG.E R37, desc[UR4][R22.64] ;  /* 0x0000000416257981 */ /* 0x000ee2000c1e1900 */
[----:B------:R-:W-:-:S03]  /*03e0*/  IMAD.WIDE R28, R3, 0x4, R16 ;  /* 0x00000004031c7825 */ /* 0x000fc600078e0210 */
[----:B------:R0:W3:Y:S04]  /*03f0*/  LDG.E R35, desc[UR4][R22.64+0x4] ;  /* 0x0000040416237981 */ /* 0x0000e8000c1e1900 */
[----:B------:R1:W3:Y:S04]  /*0400*/  LDG.E R42, desc[UR4][R16.64+-0x4] ;  /* 0xfffffc04102a7981 */ /* 0x0002e8000c1e1900 */
[----:B------:R-:W3:Y:S01]  /*0410*/  LDG.E R44, desc[UR4][R26.64+-0x4] ;  /* 0xfffffc041a2c7981 */ /* 0x000ee2000c1e1900 */
[----:B0-----:R-:W-:-:S03]  /*0420*/  IMAD R23, R39, R3, R30 ;  /* 0x0000000327177224 */ /* 0x001fc600078e021e */
[----:B------:R-:W3:Y:S01]  /*0430*/  LDG.E R39, desc[UR4][R26.64] ;  /* 0x000000041a277981 */ /* 0x000ee2000c1e1900 */
[--C-:B------:R-:W-:Y:S01]  /*0440*/  IMAD.WIDE R22, R23, 0x4, R10.reuse ;  /* 0x0000000417167825 */ /* 0x100fe200078e020a */
[----:B-1----:R-:W0:Y:S02]  /*0450*/  LDC.64 R16, c[0x0][0x3b8] ;  /* 0x0000ee00ff107b82 */ /* 0x002e240000000a00 */
[----:B------:R-:W3:Y:S04]  /*0460*/  LDG.E R24, desc[UR4][R28.64+-0x4] ;  /* 0xfffffc041c187981 */ /* 0x000ee8000c1e1900 */
[----:B------:R-:W3:Y:S04]  /*0470*/  LDG.E R45, desc[UR4][R22.64] ;  /* 0x00000004162d7981 */ /* 0x000ee8000c1e1900 */
[----:B------:R-:W3:Y:S01]  /*0480*/  LDG.E R27, desc[UR4][R28.64] ;  /* 0x000000041c1b7981 */ /* 0x000ee2000c1e1900 */
[----:B------:R-:W-:-:S03]  /*0490*/  IMAD.WIDE R10, R25, 0x4, R10 ;  /* 0x00000004190a7825 */ /* 0x000fc600078e020a */
[----:B------:R-:W3:Y:S04]  /*04a0*/  LDG.E R25, desc[UR4][R6.64] ;  /* 0x0000000406197981 */ /* 0x000ee8000c1e1900 */
[----:B------:R-:W3:Y:S04]  /*04b0*/  LDG.E R22, desc[UR4][R22.64+-0x4] ;  /* 0xfffffc0416167981 */ /* 0x000ee8000c1e1900 */
[----:B------:R-:W3:Y:S04]  /*04c0*/  LDG.E R26, desc[UR4][R10.64] ;  /* 0x000000040a1a7981 */ /* 0x000ee8000c1e1900 */
[----:B------:R-:W3:Y:S04]  /*04d0*/  LDG.E R6, desc[UR4][R6.64+0x4] ;  /* 0x0000040406067981 */ /* 0x000ee8000c1e1900 */
[----:B------:R1:W3:Y:S02]  /*04e0*/  LDG.E R11, desc[UR4][R10.64+-0x4] ;  /* 0xfffffc040a0b7981 */ /* 0x0002e4000c1e1900 */
[----:B-1----:R-:W-:-:S05]  /*04f0*/  I2FP.F32.U32 R10, R36 ;  /* 0x00000024000a7245 */ /* 0x002fca0000201000 */
[----:B0-----:R-:W-:Y:S01]  /*0500*/  FMUL R10, R10, R17 ;  /* 0x000000110a0a7220 */ /* 0x001fe20000400000 */
[----:B------:R-:W0:Y:S01]  /*0510*/  LDCU UR6, c[0x0][0x380] ;  /* 0x00007000ff0677ac */ /* 0x000e220008000800 */
[----:B------:R-:W-:Y:S01]  /*0520*/  I2FP.F32.U32 R30, R30 ;  /* 0x0000001e001e7245 */ /* 0x000fe20000201000 */
[----:B--2---:R-:W-:Y:S01]  /*0530*/  FADD R33, R8, R33 ;  /* 0x0000002108217221 */ /* 0x004fe20000000000 */
[----:B----4-:R-:W-:-:S04]  /*0540*/  FADD R32, R13, R32 ;  /* 0x000000200d207221 */ /* 0x010fc80000000000 */
[----:B-----5:R-:W-:Y:S01]  /*0550*/  FADD R32, R32, R15 ;  /* 0x0000000f20207221 */ /* 0x020fe20000000000 */
[----:B------:R-:W-:-:S03]  /*0560*/  FADD R33, R33, R40 ;  /* 0x0000002821217221 */ /* 0x000fc60000000000 */
[----:B---3--:R-:W-:Y:S01]  /*0570*/  FADD R32, R32, R41 ;  /* 0x0000002920207221 */ /* 0x008fe20000000000 */
[----:B------:R-:W-:Y:S01]  /*0580*/  FADD R38, R33, R38 ;  /* 0x0000002621267221 */ /* 0x000fe20000000000 */
[----:B------:R-:W-:Y:S02]  /*0590*/  FADD R34, R34, R31 ;  /* 0x0000001f22227221 */ /* 0x000fe40000000000 */
[----:B------:R-:W-:Y:S01]  /*05a0*/  FADD R43, R32, R43 ;  /* 0x0000002b202b7221 */ /* 0x000fe20000000000 */
[----:B------:R-:W-:-:S03]  /*05b0*/  FADD R38, R38, R37 ;  /* 0x0000002526267221 */ /* 0x000fc60000000000 */
[----:B------:R-:W-:Y:S01]  /*05c0*/  FADD R42, R43, R42 ;  /* 0x0000002a2b2a7221 */ /* 0x000fe20000000000 */
[----:B------:R-:W-:-:S04]  /*05d0*/  FADD R39, R34, R39 ;  /* 0x0000002722277221 */ /* 0x000fc80000000000 */
[----:B------:R-:W-:Y:S01]  /*05e0*/  FADD R44, R39, R44 ;  /* 0x0000002c272c7221 */ /* 0x000fe20000000000 */
[----:B------:R-:W-:Y:S01]  /*05f0*/  FADD R38, R38, R35 ;  /* 0x0000002326267221 */ /* 0x000fe20000000000 */
[----:B------:R-:W-:Y:S02]  /*0600*/  FMUL R13, R17, 0.5 ;  /* 0x3f000000110d7820 */ /* 0x000fe40000400000 */
[----:B------:R-:W-:Y:S01]  /*0610*/  FADD R45, R44, R45 ;  /* 0x0000002d2c2d7221 */ /* 0x000fe20000000000 */
[----:B------:R-:W-:-:S04]  /*0620*/  FADD R27, R42, R27 ;  /* 0x0000001b2a1b7221 */ /* 0x000fc80000000000 */
[----:B------:R-:W-:Y:S01]  /*0630*/  FADD R24, R27, R24 ;  /* 0x000000181b187221 */ /* 0x000fe20000000000 */
[----:B------:R-:W-:Y:S01]  /*0640*/  FADD R15, R38, R25 ;  /* 0x00000019260f7221 */ /* 0x000fe20000000000 */
[----:B------:R-:W-:Y:S01]  /*0650*/  FADD R45, R45, R22 ;  /* 0x000000162d2d7221 */ /* 0x000fe20000000000 */
[----:B------:R-:W-:Y:S01]  /*0660*/  FADD R22, R13, R10 ;  /* 0x0000000a0d167221 */ /* 0x000fe20000000000 */
[----:B------:R-:W-:Y:S01]  /*0670*/  FMUL R7, R24, 0.125 ;  /* 0x3e00000018077820 */ /* 0x000fe20000400000 */
[----:B------:R-:W-:Y:S01]  /*0680*/  I2FP.F32.S32 R32, R3 ;  /* 0x0000000300207245 */ /* 0x000fe20000201400 */
[----:B------:R-:W-:Y:S02]  /*0690*/  FADD R26, R45, R26 ;  /* 0x0000001a2d1a7221 */ /* 0x000fe40000000000 */
[----:B------:R-:W-:Y:S01]  /*06a0*/  FFMA R22, -R7, R16, R22 ;  /* 0x0000001007167223 */ /* 0x000fe20000000116 */
[----:B------:R-:W-:Y:S01]  /*06b0*/  FADD R15, R15, R6 ;  /* 0x000000060f0f7221 */ /* 0x000fe20000000000 */
[----:B------:R-:W-:-:S02]  /*06c0*/  I2FP.F32.S32 R6, R2 ;  /* 0x0000000200067245 */ /* 0x000fc40000201400 */
[----:B------:R-:W-:Y:S02]  /*06d0*/  I2FP.F32.U32 R2, R5 ;  /* 0x0000000500027245 */ /* 0x000fe40000201000 */
[----:B------:R-:W-:Y:S01]  /*06e0*/  IADD3 R7, PT, PT, R17, 0x1800000, RZ ;  /* 0x0180000011077810 */ /* 0x000fe20007ffe0ff */
[----:B------:R-:W1:Y:S01]  /*06f0*/  LDC R3, c[0x0][0x384] ;  /* 0x0000e100ff037b82 */ /* 0x000e620000000800 */
[----:B------:R-:W-:Y:S01]  /*0700*/  I2FP.F32.S32 R24, R0 ;  /* 0x0000000000187245 */ /* 0x000fe20000201400 */
[----:B------:R-:W-:Y:S01]  /*0710*/  FADD R26, R26, R11 ;  /* 0x0000000b1a1a7221 */ /* 0x000fe20000000000 */
[----:B------:R-:W-:Y:S01]  /*0720*/  LOP3.LUT R23, R7, 0x7f800000, RZ, 0xc0, !PT ;  /* 0x7f80000007177812 */ /* 0x000fe200078ec0ff */
[-C--:B------:R-:W-:Y:S01]  /*0730*/  FMUL R0, R2, R17.reuse ;  /* 0x0000001102007220 */ /* 0x080fe20000400000 */
[-C--:B------:R-:W-:Y:S01]  /*0740*/  FMUL R11, R30, R17.reuse ;  /* 0x000000111e0b7220 */ /* 0x080fe20000400000 */
[----:B------:R-:W-:Y:S01]  /*0750*/  FMUL R5, R26, 0.125 ;  /* 0x3e0000001a057820 */ /* 0x000fe20000400000 */
[----:B------:R-:W-:Y:S01]  /*0760*/  ISETP.GT.U32.AND P0, PT, R23, 0x1ffffff, PT ;  /* 0x01ffffff1700780c */ /* 0x000fe20003f04070 */
[----:B------:R-:W-:Y:S01]  /*0770*/  FADD R2, R13, R0 ;  /* 0x000000000d027221 */ /* 0x000fe20000000000 */
[-C--:B------:R-:W-:Y:S01]  /*0780*/  FFMA R7, -R8, R16.reuse, R11 ;  /* 0x0000001008077223 */ /* 0x080fe2000000010b */
[-C--:B------:R-:W-:Y:S01]  /*0790*/  FMUL R32, R32, R17.reuse ;  /* 0x0000001120207220 */ /* 0x080fe20000400000 */
[-C--:B------:R-:W-:Y:S01]  /*07a0*/  FMUL R33, R6, R17.reuse ;  /* 0x0000001106217220 */ /* 0x080fe20000400000 */
[----:B------:R-:W-:Y:S01]  /*07b0*/  FFMA R5, -R5, R16, R2 ;  /* 0x0000001005057223 */ /* 0x000fe20000000102 */
[----:B------:R-:W-:Y:S01]  /*07c0*/  FMUL R16, R24, R17 ;  /* 0x0000001118107220 */ /* 0x000fe20000400000 */
[----:B0-----:R-:W-:-:S02]  /*07d0*/  MOV R2, UR6 ;  /* 0x0000000600027c02 */ /* 0x001fc40008000f00 */
[----:B------:R-:W-:Y:S02]  /*07e0*/  FMNMX R6, R7, R32, PT ;  /* 0x0000002007067209 */ /* 0x000fe40003800000 */
[----:B------:R-:W-:Y:S02]  /*07f0*/  FMNMX R8, R22, R33, PT ;  /* 0x0000002116087209 */ /* 0x000fe40003800000 */
[----:B------:R-:W-:Y:S01]  /*0800*/  FMNMX R38, R5, R16, PT ;  /* 0x0000001005267209 */ /* 0x000fe20003800000 */
[----:B------:R-:W-:Y:S01]  /*0810*/  FMUL R15, R15, 0.125 ;  /* 0x3e0000000f0f7820 */ /* 0x000fe20000400000 */
[-C--:B------:R-:W-:Y:S02]  /*0820*/  FMNMX R6, R6, R17.reuse, !PT ;  /* 0x0000001106067209 */ /* 0x080fe40007800000 */
[-C--:B------:R-:W-:Y:S02]  /*0830*/  FMNMX R8, R8, R17.reuse, !PT ;  /* 0x0000001108087209 */ /* 0x080fe40007800000 */
[----:B------:R-:W-:Y:S01]  /*0840*/  FMNMX R38, R38, R17, !PT ;  /* 0x0000001126267209 */ /* 0x000fe20007800000 */
[----:B------:R-:W-:Y:S06]  /*0850*/  @P0 BRA `(.L_x_13) ;  /* 0x00000000000c0947 */ /* 0x000fec0003800000 */
[----:B------:R-:W-:-:S07]  /*0860*/  MOV R22, 0x880 ;  /* 0x0000088000167802 */ /* 0x000fce0000000f00 */
[----:B-1----:R-:W-:Y:S05]  /*0870*/  CALL.REL.NOINC `($__internal_1_$__cuda_sm20_rcp_rn_f32_slowpath) ;  /* 0x00000010007c7944 */ /* 0x002fea0003c00000 */
[----:B------:R-:W-:Y:S05]  /*0880*/  BRA `(.L_x_14) ;  /* 0x0000000000107947 */ /* 0x000fea0003800000 */
.L_x_13:
[----:B------:R-:W0:Y:S02]  /*0890*/  MUFU.RCP R22, R17 ;  /* 0x0000001100167308 */ /* 0x000e240000001000 */
[----:B0-----:R-:W-:-:S04]  /*08a0*/  FFMA R5, R22, R17, -1 ;  /* 0xbf80000016057423 */ /* 0x001fc80000000011 */
[----:B------:R-:W-:-:S04]  /*08b0*/  FADD.FTZ R5, -R5, -RZ ;  /* 0x800000ff05057221 */ /* 0x000fc80000010100 */
[----:B------:R-:W-:-:S07]  /*08c0*/  FFMA R7, R22, R5, R22 ;  /* 0x0000000516077223 */ /* 0x000fce0000000016 */
.L_x_14:
[-C--:B------:R-:W-:Y:S01]  /*08d0*/  FMUL R5, R6, R7.reuse ;  /* 0x0000000706057220 */ /* 0x080fe20000400000 */
[--C-:B------:R-:W-:Y:S01]  /*08e0*/  FADD R39, R8, -R13.reuse ;  /* 0x8000000d08277221 */ /* 0x100fe20000000000 */
[----:B------:R-:W-:Y:S01]  /*08f0*/  FADD R38, R38, -R13 ;  /* 0x8000000d26267221 */ /* 0x000fe20000000000 */
[----:B------:R-:W-:Y:S01]  /*0900*/  I2FP.F32.S32 R14, R14 ;  /* 0x0000000e000e7245 */ /* 0x000fe20000201400 */
[----:B------:R-:W0:Y:S01]  /*0910*/  LDCU UR6, c[0x0][0x3c8] ;  /* 0x00007900ff0677ac */ /* 0x000e220008000800 */
[-C--:B------:R-:W-:Y:S01]  /*0920*/  FMUL R22, R39, R7.reuse ;  /* 0x0000000727167220 */ /* 0x080fe20000400000 */
[----:B------:R-:W2:Y:S01]  /*0930*/  FRND.FLOOR R5, R5 ;  /* 0x0000000500057307 */ /* 0x000ea20000205000 */
[----:B------:R-:W-:Y:S01]  /*0940*/  FMUL R24, R38, R7 ;  /* 0x0000000726187220 */ /* 0x000fe20000400000 */
[----:B------:R-:W-:Y:S01]  /*0950*/  I2FP.F32.U32 R9, R9 ;  /* 0x0000000900097245 */ /* 0x000fe20000201000 */
[----:B------:R-:W3:Y:S01]  /*0960*/  LDCU UR7, c[0x0][0x3c4] ;  /* 0x00007880ff0777ac */ /* 0x000ee20008000800 */
[----:B------:R-:W-:Y:S01]  /*0970*/  I2FP.F32.U32 R12, R12 ;  /* 0x0000000c000c7245 */ /* 0x000fe20000201000 */
[----:B------:R-:W4:Y:S03]  /*0980*/  LDCU.64 UR8, c[0x0][0x3b8] ;  /* 0x00007700ff0877ac */ /* 0x000f260008000a00 */
[----:B------:R-:W5:Y:S01]  /*0990*/  FRND.FLOOR R22, R22 ;  /* 0x0000001600167307 */ /* 0x000f620000205000 */
[----:B--2---:R-:W-:-:S07]  /*09a0*/  FMNMX R37, R14, R5, PT ;  /* 0x000000050e257209 */ /* 0x004fce0003800000 */
[----:B------:R2:W1:Y:S01]  /*09b0*/  FRND.FLOOR R17, R24 ;  /* 0x0000001800117307 */ /* 0x0004620000205000 */
[----:B------:R-:W-:Y:S01]  /*09c0*/  FADD R23, R37, 1 ;  /* 0x3f80000025177421 */ /* 0x000fe20000000000 */
[----:B-----5:R-:W-:-:S06]  /*09d0*/  FMNMX R36, R9, R22, PT ;  /* 0x0000001609247209 */ /* 0x020fcc0003800000 */
[----:B------:R-:W-:Y:S01]  /*09e0*/  F2I.TRUNC.NTZ R41, R37 ;  /* 0x0000002500297305 */ /* 0x000fe2000020f100 */
[----:B------:R-:W-:Y:S02]  /*09f0*/  FMNMX R42, R14, R23, PT ;  /* 0x000000170e2a7209 */ /* 0x000fe40003800000 */
[----:B------:R-:W5:Y:S01]  /*0a00*/  LDC.64 R22, c[0x0][0x380] ;  /* 0x0000e000ff167b82 */ /* 0x000f620000000a00 */
[----:B--2---:R-:W-:Y:S01]  /*0a10*/  FADD R24, R36, 1 ;  /* 0x3f80000024187421 */ /* 0x004fe20000000000 */
[----:B-1----:R-:W-:-:S03]  /*0a20*/  FMNMX R17, R12, R17, PT ;  /* 0x000000110c117209 */ /* 0x002fc60003800000 */
[----:B------:R-:W-:Y:S01]  /*0a30*/  F2I.TRUNC.NTZ R30, R36 ;  /* 0x00000024001e7305 */ /* 0x000fe2000020f100 */
[----:B------:R-:W-:Y:S01]  /*0a40*/  FMNMX R44, R9, R24, PT ;  /* 0x00000018092c7209 */ /* 0x000fe20003800000 */
[----:B------:R-:W-:-:S06]  /*0a50*/  FADD R25, R17, 1 ;  /* 0x3f80000011197421 */ /* 0x000fcc0000000000 */
[----:B------:R-:W0:Y:S01]  /*0a60*/  F2I.TRUNC.NTZ R5, R17 ;  /* 0x0000001100057305 */ /* 0x000e22000020f100 */
[----:B------:R-:W-:-:S07]  /*0a70*/  FMNMX R40, R12, R25, PT ;  /* 0x000000190c287209 */ /* 0x000fce0003800000 */
[----:B------:R-:W1:Y:S01]  /*0a80*/  F2I.TRUNC.NTZ R42, R42 ;  /* 0x0000002a002a7305 */ /* 0x000e62000020f100 */
[----:B0-----:R-:W-:-:S07]  /*0a90*/  IMAD R24, R5, UR6, R30 ;  /* 0x0000000605187c24 */ /* 0x001fce000f8e021e */
[----:B------:R-:W0:Y:S01]  /*0aa0*/  F2I.TRUNC.NTZ R44, R44 ;  /* 0x0000002c002c7305 */ /* 0x000e22000020f100 */
[C---:B---3--:R-:W-:Y:S02]  /*0ab0*/  IMAD R25, R24.reuse, UR7, R41 ;  /* 0x0000000718197c24 */ /* 0x048fe4000f8e0229 */
[----:B-1----:R-:W-:-:S05]  /*0ac0*/  IMAD R29, R24, UR7, R42 ;  /* 0x00000007181d7c24 */ /* 0x002fca000f8e022a */
[----:B------:R-:W1:Y:S01]  /*0ad0*/  F2I.TRUNC.NTZ R40, R40 ;  /* 0x0000002800287305 */ /* 0x000e62000020f100 */
[----:B-----5:R-:W-:-:S04]  /*0ae0*/  IMAD.WIDE R24, R25, 0x4, R22 ;  /* 0x0000000419187825 */ /* 0x020fc800078e0216 */
[----:B------:R-:W-:Y:S01]  /*0af0*/  IMAD.WIDE R28, R29, 0x4, R22 ;  /* 0x000000041d1c7825 */ /* 0x000fe200078e0216 */
[----:B------:R1:W2:Y:S03]  /*0b00*/  LDG.E R45, desc[UR4][R24.64] ;  /* 0x00000004182d7981 */ /* 0x0002a6000c1e1900 */
[----:B0-----:R-:W-:Y:S01]  /*0b10*/  IMAD R26, R5, UR6, R44 ;  /* 0x00000006051a7c24 */ /* 0x001fe2000f8e022c */
[----:B------:R0:W3:Y:S03]  /*0b20*/  LDG.E R43, desc[UR4][R28.64] ;  /* 0x000000041c2b7981 */ /* 0x0000e6000c1e1900 */
[C---:B------:R-:W-:Y:S02]  /*0b30*/  IMAD R27, R26.reuse, UR7, R41 ;  /* 0x000000071a1b7c24 */ /* 0x040fe4000f8e0229 */
[----:B------:R-:W-:-:S02]  /*0b40*/  IMAD R31, R26, UR7, R42 ;  /* 0x000000071a1f7c24 */ /* 0x000fc4000f8e022a */
[----:B------:R-:W-:-:S04]  /*0b50*/  IMAD.WIDE R26, R27, 0x4, R22 ;  /* 0x000000041b1a7825 */ /* 0x000fc800078e0216 */
[----:B-1----:R-:W-:Y:S02]  /*0b60*/  IMAD R24, R40, UR6, R30 ;  /* 0x0000000628187c24 */ /* 0x002fe4000f8e021e */
[----:B------:R-:W-:Y:S01]  /*0b70*/  IMAD.WIDE R30, R31, 0x4, R22 ;  /* 0x000000041f1e7825 */ /* 0x000fe200078e0216 */
[----:B------:R-:W5:Y:S03]  /*0b80*/  LDG.E R26, desc[UR4][R26.64] ;  /* 0x000000041a1a7981 */ /* 0x000f66000c1e1900 */
[C---:B------:R-:W-:Y:S02]  /*0b90*/  IMAD R35, R24.reuse, UR7, R41 ;  /* 0x0000000718237c24 */ /* 0x040fe4000f8e0229 */
[----:B0-----:R-:W-:Y:S01]  /*0ba0*/  IMAD R29, R24, UR7, R42 ;  /* 0x00000007181d7c24 */ /* 0x001fe2000f8e022a */
[----:B------:R0:W5:Y:S01]  /*0bb0*/  LDG.E R30, desc[UR4][R30.64] ;  /* 0x000000041e1e7981 */ /* 0x000162000c1e1900 */
[----:B------:R-:W-:-:S04]  /*0bc0*/  IMAD.WIDE R34, R35, 0x4, R22 ;  /* 0x0000000423227825 */ /* 0x000fc800078e0216 */
[----:B------:R-:W-:Y:S02]  /*0bd0*/  IMAD R44, R40, UR6, R44 ;  /* 0x00000006282c7c24 */ /* 0x000fe4000f8e022c */
[----:B------:R-:W-:Y:S01]  /*0be0*/  IMAD.WIDE R28, R29, 0x4, R22 ;  /* 0x000000041d1c7825 */ /* 0x000fe200078e0216 */
[----:B------:R-:W5:Y:S03]  /*0bf0*/  LDG.E R34, desc[UR4][R34.64] ;  /* 0x0000000422227981 */ /* 0x000f66000c1e1900 */
[C---:B------:R-:W-:Y:S02]  /*0c00*/  IMAD R25, R44.reuse, UR7, R41 ;  /* 0x000000072c197c24 */ /* 0x040fe4000f8e0229 */
[----:B------:R-:W-:Y:S01]  /*0c10*/  IMAD R41, R44, UR7, R42 ;  /* 0x000000072c297c24 */ /* 0x000fe2000f8e022a */
[----:B------:R1:W5:Y:S01]  /*0c20*/  LDG.E R28, desc[UR4][R28.64] ;  /* 0x000000041c1c7981 */ /* 0x000362000c1e1900 */
[----:B------:R-:W-:-:S04]  /*0c30*/  IMAD.WIDE R24, R25, 0x4, R22 ;  /* 0x0000000419187825 */ /* 0x000fc800078e0216 */
[----:B------:R-:W-:Y:S02]  /*0c40*/  IMAD.WIDE R22, R41, 0x4, R22 ;  /* 0x0000000429167825 */ /* 0x000fe400078e0216 */
[----:B------:R1:W5:Y:S04]  /*0c50*/  LDG.E R24, desc[UR4][R24.64] ;  /* 0x0000000418187981 */ /* 0x000368000c1e1900 */
[----:B------:R1:W5:Y:S01]  /*0c60*/  LDG.E R27, desc[UR4][R22.64] ;  /* 0x00000004161b7981 */ /* 0x000362000c1e1900 */
[----:B----4-:R-:W-:Y:S01]  /*0c70*/  FFMA R36, -R36, UR9, R39 ;  /* 0x0000000924247c23 */ /* 0x010fe20008000127 */
[----:B------:R-:W-:-:S03]  /*0c80*/  FFMA R38, -R17, UR9, R38 ;  /* 0x0000000911267c23 */ /* 0x000fc60008000126 */
[-C--:B0-----:R-:W-:Y:S01]  /*0c90*/  FMUL R31, R36, R7.reuse ;  /* 0x00000007241f7220 */ /* 0x081fe20000400000 */
[-C--:B------:R-:W-:Y:S01]  /*0ca0*/  FMUL R17, R38, R7.reuse ;  /* 0x0000000726117220 */ /* 0x080fe20000400000 */
[----:B------:R-:W-:Y:S02]  /*0cb0*/  FFMA R36, -R37, UR9, R6 ;  /* 0x0000000925247c23 */ /* 0x000fe40008000106 */
[----:B-1----:R-:W-:Y:S01]  /*0cc0*/  FADD R29, -R31, 1 ;  /* 0x3f8000001f1d7421 */ /* 0x002fe20000000100 */
[----:B------:R-:W-:Y:S01]  /*0cd0*/  FADD R6, -R17, 1 ;  /* 0x3f80000011067421 */ /* 0x000fe20000000100 */
[----:B------:R-:W-:-:S03]  /*0ce0*/  FMUL R35, R36, R7 ;  /* 0x0000000724237220 */ /* 0x000fc60000400000 */
[----:B------:R-:W-:Y:S01]  /*0cf0*/  FMUL R36, R29, R6 ;  /* 0x000000061d247220 */ /* 0x000fe20000400000 */
[----:B------:R-:W-:-:S03]  /*0d00*/  FADD R25, -R35, 1 ;  /* 0x3f80000023197421 */ /* 0x000fc60000000100 */
[-C--:B------:R-:W-:Y:S01]  /*0d10*/  FMUL R22, R35, R36.reuse ;  /* 0x0000002423167220 */ /* 0x080fe20000400000 */
[----:B------:R-:W-:Y:S01]  /*0d20*/  FMUL R36, R25, R36 ;  /* 0x0000002419247220 */ /* 0x000fe20000400000 */
[----:B------:R-:W-:Y:S02]  /*0d30*/  FMUL R38, R31, R6 ;  /* 0x000000061f267220 */ /* 0x000fe40000400000 */
[----:B---3--:R-:W-:Y:S02]  /*0d40*/  FMUL R43, R22, R43 ;  /* 0x0000002b162b7220 */ /* 0x008fe40000400000 */
[----:B------:R-:W0:Y:S02]  /*0d50*/  LDC.64 R22, c[0x0][0x398] ;  /* 0x0000e600ff167b82 */ /* 0x000e240000000a00 */
[----:B--2---:R-:W-:Y:S01]  /*0d60*/  FFMA R43, R36, R45, R43 ;  /* 0x0000002d242b7223 */ /* 0x004fe2000000002b */
[-C--:B------:R-:W-:Y:S01]  /*0d70*/  FMUL R36, R25, R38.reuse ;  /* 0x0000002619247220 */ /* 0x080fe20000400000 */
[----:B------:R-:W-:-:S03]  /*0d80*/  FMUL R38, R35, R38 ;  /* 0x0000002623267220 */ /* 0x000fc60000400000 */
[----:B-----5:R-:W-:Y:S01]  /*0d90*/  FFMA R43, R36, R26, R43 ;  /* 0x0000001a242b7223 */ /* 0x020fe2000000002b */
[----:B------:R-:W-:-:S03]  /*0da0*/  FMUL R26, R17, R29 ;  /* 0x0000001d111a7220 */ /* 0x000fc60000400000 */
[----:B------:R-:W-:Y:S01]  /*0db0*/  FFMA R43, R38, R30, R43 ;  /* 0x0000001e262b7223 */ /* 0x000fe2000000002b */
[-C--:B------:R-:W-:Y:S01]  /*0dc0*/  FMUL R30, R25, R26.reuse ;  /* 0x0000001a191e7220 */ /* 0x080fe20000400000 */
[----:B------:R-:W-:-:S03]  /*0dd0*/  FMUL R26, R35, R26 ;  /* 0x0000001a231a7220 */ /* 0x000fc60000400000 */
[----:B------:R-:W-:Y:S01]  /*0de0*/  FFMA R43, R30, R34, R43 ;  /* 0x000000221e2b7223 */ /* 0x000fe2000000002b */
[----:B------:R-:W-:-:S03]  /*0df0*/  FMUL R30, R31, R17 ;  /* 0x000000111f1e7220 */ /* 0x000fc60000400000 */
[----:B------:R-:W-:Y:S01]  /*0e00*/  FFMA R43, R26, R28, R43 ;  /* 0x0000001c1a2b7223 */ /* 0x000fe2000000002b */
[-C--:B------:R-:W-:Y:S01]  /*0e10*/  FMUL R26, R25, R30.reuse ;  /* 0x0000001e191a7220 */ /* 0x080fe20000400000 */
[----:B------:R-:W-:-:S03]  /*0e20*/  FMUL R35, R35, R30 ;  /* 0x0000001e23237220 */ /* 0x000fc60000400000 */
[----:B------:R-:W-:Y:S01]  /*0e30*/  FFMA R26, R26, R24, R43 ;  /* 0x000000181a1a7223 */ /* 0x000fe2000000002b */
[----:B0-----:R-:W-:Y:S02]  /*0e40*/  IMAD.WIDE R24, R4, 0x4, R22 ;  /* 0x0000000404187825 */ /* 0x001fe400078e0216 */
[----:B------:R-:W0:Y:S02]  /*0e50*/  LDC.64 R22, c[0x3][RZ] ;  /* 0x00c00000ff167b82 */ /* 0x000e240000000a00 */
[----:B------:R-:W-:-:S05]  /*0e60*/  FFMA R27, R35, R27, R26 ;  /* 0x0000001b231b7223 */ /* 0x000fca000000001a */
[----:B------:R1:W-:Y:S04]  /*0e70*/  STG.E desc[UR4][R24.64], R27 ;  /* 0x0000001b18007986 */ /* 0x0003e8000c101904 */
[----:B------:R-:W2:Y:S01]  /*0e80*/  LDG.E R21, desc[UR4][R20.64] ;  /* 0x0000000414157981 */ /* 0x000ea2000c1e1900 */
[----:B------:R-:W-:-:S04]  /*0e90*/  FADD R26, R11, R13 ;  /* 0x0000000d0b1a7221 */ /* 0x000fc80000000000 */
[----:B------:R-:W-:Y:S01]  /*0ea0*/  FFMA R15, -R15, UR8, R26 ;  /* 0x000000080f0f7c23 */ /* 0x000fe2000800011a */
[----:B-1----:R-:W1:Y:S04]  /*0eb0*/  LDC.64 R24, c[0x0][0x388] ;  /* 0x0000e200ff187b82 */ /* 0x002e680000000a00 */
[----:B------:R-:W-:Y:S02]  /*0ec0*/  FMNMX R11, R32, R15, PT ;  /* 0x0000000f200b7209 */ /* 0x000fe40003800000 */
[----:B0-----:R-:W-:Y:S02]  /*0ed0*/  ISETP.NE.AND P0, PT, R23, R22, PT ;  /* 0x000000161700720c */ /* 0x001fe40003f05270 */
[----:B------:R-:W-:Y:S02]  /*0ee0*/  FMNMX R11, R11, UR9, !PT ;  /* 0x000000090b0b7c09 */ /* 0x000fe4000f800000 */
[----:B------:R-:W-:-:S02]  /*0ef0*/  FSEL R28, R13, RZ, P0 ;  /* 0x000000ff0d1c7208 */ /* 0x000fc40000000000 */
[----:B------:R-:W-:Y:S01]  /*0f00*/  FSEL R15, R13, RZ, !P0 ;  /* 0x000000ff0d0f7208 */ /* 0x000fe20004000000 */
[----:B--2---:R-:W-:Y:S02]  /*0f10*/  FFMA R26, -R21, UR8, R10 ;  /* 0x00000008151a7c23 */ /* 0x004fe4000800010a */
[----:B------:R-:W-:Y:S01]  /*0f20*/  FADD R10, R11, -R28 ;  /* 0x8000001c0b0a7221 */ /* 0x000fe20000000000 */
[----:B------:R-:W1:Y:S02]  /*0f30*/  LDC.64 R20, c[0x0][0x380] ;  /* 0x0000e000ff147b82 */ /* 0x000e640000000a00 */
[----:B------:R-:W-:Y:S01]  /*0f40*/  FMNMX R26, R33, R26, PT ;  /* 0x0000001a211a7209 */ /* 0x000fe20003800000 */
[----:B------:R-:W-:-:S03]  /*0f50*/  FMUL R27, R10, R7 ;  /* 0x000000070a1b7220 */ /* 0x000fc60000400000 */
[----:B------:R-:W-:-:S05]  /*0f60*/  FMNMX R26, R26, UR9, !PT ;  /* 0x000000091a1a7c09 */ /* 0x000fca000f800000 */
[----:B------:R-:W-:Y:S01]  /*0f70*/  FADD R34, R26, -R15 ;  /* 0x8000000f1a227221 */ /* 0x000fe20000000000 */
[----:B------:R-:W0:Y:S03]  /*0f80*/  FRND.FLOOR R27, R27 ;  /* 0x0000001b001b7307 */ /* 0x000e260000205000 */
[----:B------:R-:W-:-:S06]  /*0f90*/  FMUL R26, R34, R7 ;  /* 0x00000007221a7220 */ /* 0x000fcc0000400000 */
[----:B------:R-:W2:Y:S01]  /*0fa0*/  FRND.FLOOR R26, R26 ;  /* 0x0000001a001a7307 */ /* 0x000ea20000205000 */
[----:B0-----:R-:W-:-:S05]  /*0fb0*/  FMNMX R15, R14, R27, PT ;  /* 0x0000001b0e0f7209 */ /* 0x001fca0003800000 */
[----:B------:R-:W-:Y:S01]  /*0fc0*/  FADD R29, R15, 1 ;  /* 0x3f8000000f1d7421 */ /* 0x000fe20000000000 */
[----:B--2---:R-:W-:-:S04]  /*0fd0*/  FMNMX R35, R9, R26, PT ;  /* 0x0000001a09237209 */ /* 0x004fc80003800000 */
[----:B------:R-:W-:Y:S01]  /*0fe0*/  FMNMX R36, R14, R29, PT ;  /* 0x0000001d0e247209 */ /* 0x000fe20003800000 */
[----:B------:R-:W0:Y:S01]  /*0ff0*/  F2I.TRUNC.NTZ R32, R35 ;  /* 0x0000002300207305 */ /* 0x000e22000020f100 */
[----:B------:R-:W-:-:S05]  /*1000*/  FADD R28, R35, 1 ;  /* 0x3f800000231c7421 */ /* 0x000fca0000000000 */
[----:B------:R-:W-:Y:S02]  /*1010*/  FMNMX R38, R9, R28, PT ;  /* 0x0000001c09267209 */ /* 0x000fe40003800000 */
[----:B------:R-:W2:Y:S08]  /*1020*/  F2I.TRUNC.NTZ R36, R36 ;  /* 0x0000002400247305 */ /* 0x000eb0000020f100 */
[----:B------:R-:W3:Y:S01]  /*1030*/  F2I.TRUNC.NTZ R37, R15 ;  /* 0x0000000f00257305 */ /* 0x000ee2000020f100 */
[----:B0-----:R-:W-:-:S07]  /*1040*/  IMAD R26, R5, UR6, R32 ;  /* 0x00000006051a7c24 */ /* 0x001fce000f8e0220 */
[----:B------:R-:W0:Y:S01]  /*1050*/  F2I.TRUNC.NTZ R38, R38 ;  /* 0x0000002600267305 */ /* 0x000e22000020f100 */
[----:B-1----:R-:W-:Y:S01]  /*1060*/  SEL R20, R20, R24, !P0 ;  /* 0x0000001814147207 */ /* 0x002fe20004000000 */
[C---:B--2---:R-:W-:Y:S01]  /*1070*/  IMAD R27, R26.reuse, UR7, R36 ;  /* 0x000000071a1b7c24 */ /* 0x044fe2000f8e0224 */
[----:B------:R-:W-:Y:S01]  /*1080*/  SEL R21, R21, R25, !P0 ;  /* 0x0000001915157207 */ /* 0x000fe20004000000 */
[----:B---3--:R-:W-:Y:S02]  /*1090*/  IMAD R29, R26, UR7, R37 ;  /* 0x000000071a1d7c24 */ /* 0x008fe4000f8e0225 */
[----:B------:R-:W-:-:S04]  /*10a0*/  IMAD.WIDE R26, R27, 0x4, R20 ;  /* 0x000000041b1a7825 */ /* 0x000fc800078e0214 */
[----:B0-----:R-:W-:Y:S02]  /*10b0*/  IMAD R30, R5, UR6, R38 ;  /* 0x00000006051e7c24 */ /* 0x001fe4000f8e0226 */
[----:B------:R-:W-:Y:S01]  /*10c0*/  IMAD.WIDE R28, R29, 0x4, R20 ;  /* 0x000000041d1c7825 */ /* 0x000fe200078e0214 */
[----:B------:R0:W2:Y:S03]  /*10d0*/  LDG.E R5, desc[UR4][R26.64] ;  /* 0x000000041a057981 */ /* 0x0000a6000c1e1900 */
[C---:B------:R-:W-:Y:S01]  /*10e0*/  IMAD R31, R30.reuse, UR7, R37 ;  /* 0x000000071e1f7c24 */ /* 0x040fe2000f8e0225 */
[----:B------:R1:W3:Y:S01]  /*10f0*/  LDG.E R39, desc[UR4][R28.64] ;  /* 0x000000041c277981 */ /* 0x0002e2000c1e1900 */
[----:B------:R-:W-:Y:S02]  /*1100*/  IMAD R33, R30, UR7, R36 ;  /* 0x000000071e217c24 */ /* 0x000fe4000f8e0224 */
[----:B------:R-:W-:-:S04]  /*1110*/  IMAD.WIDE R30, R31, 0x4, R20 ;  /* 0x000000041f1e7825 */ /* 0x000fc800078e0214 */
[----:B------:R-:W-:Y:S01]  /*1120*/  IMAD R42, R40, UR6, R32 ;  /* 0x00000006282a7c24 */ /* 0x000fe2000f8e0220 */
[----:B------:R4:W5:Y:S01]  /*1130*/  LDG.E R41, desc[UR4][R30.64] ;  /* 0x000000041e297981 */ /* 0x000962000c1e1900 */
[----:B------:R-:W-:-:S04]  /*1140*/  IMAD.WIDE R32, R33, 0x4, R20 ;  /* 0x0000000421207825 */ /* 0x000fc800078e0214 */
[C---:B------:R-:W-:Y:S02]  /*1150*/  IMAD R43, R42.reuse, UR7, R37 ;  /* 0x000000072a2b7c24 */ /* 0x040fe4000f8e0225 */
[----:B------:R-:W5:Y:S01]  /*1160*/  LDG.E R32, desc[UR4][R32.64] ;  /* 0x0000000420207981 */ /* 0x000f62000c1e1900 */
[----:B------:R-:W-:Y:S02]  /*1170*/  IMAD R45, R42, UR7, R36 ;  /* 0x000000072a2d7c24 */ /* 0x000fe4000f8e0224 */
[----:B0-----:R-:W-:-:S04]  /*1180*/  IMAD.WIDE R26, R43, 0x4, R20 ;  /* 0x000000042b1a7825 */ /* 0x001fc800078e0214 */
[----:B------:R-:W-:Y:S02]  /*1190*/  IMAD R38, R40, UR6, R38 ;  /* 0x0000000628267c24 */ /* 0x000fe4000f8e0226 */
[----:B-1----:R-:W-:Y:S01]  /*11a0*/  IMAD.WIDE R28, R45, 0x4, R20 ;  /* 0x000000042d1c7825 */ /* 0x002fe200078e0214 */
[----:B------:R0:W5:Y:S03]  /*11b0*/  LDG.E R26, desc[UR4][R26.64] ;  /* 0x000000041a1a7981 */ /* 0x000166000c1e1900 */
[C---:B------:R-:W-:Y:S02]  /*11c0*/  IMAD R37, R38.reuse, UR7, R37 ;  /* 0x0000000726257c24 */ /* 0x040fe4000f8e0225 */
[----:B------:R-:W-:Y:S01]  /*11d0*/  IMAD R43, R38, UR7, R36 ;  /* 0x00000007262b7c24 */ /* 0x000fe2000f8e0224 */
[----:B------:R-:W5:Y:S01]  /*11e0*/  LDG.E R28, desc[UR4][R28.64] ;  /* 0x000000041c1c7981 */ /* 0x000f62000c1e1900 */
[----:B----4-:R-:W-:-:S04]  /*11f0*/  IMAD.WIDE R30, R37, 0x4, R20 ;  /* 0x00000004251e7825 */ /* 0x010fc800078e0214 */
[----:B------:R-:W-:Y:S02]  /*1200*/  IMAD.WIDE R20, R43, 0x4, R20 ;  /* 0x000000042b147825 */ /* 0x000fe400078e0214 */
[----:B------:R-:W4:Y:S04]  /*1210*/  LDG.E R30, desc[UR4][R30.64] ;  /* 0x000000041e1e7981 */ /* 0x000f28000c1e1900 */
[----:B------:R1:W4:Y:S01]  /*1220*/  LDG.E R33, desc[UR4][R20.64] ;  /* 0x0000000414217981 */ /* 0x000322000c1e1900 */
[----:B------:R-:W-:-:S04]  /*1230*/  FFMA R34, -R35, UR9, R34 ;  /* 0x0000000923227c23 */ /* 0x000fc80008000122 */
[----:B------:R-:W-:Y:S01]  /*1240*/  FMUL R34, R34, R7 ;  /* 0x0000000722227220 */ /* 0x000fe20000400000 */
[----:B------:R-:W-:-:S03]  /*1250*/  FFMA R10, -R15, UR9, R10 ;  /* 0x000000090f0a7c23 */ /* 0x000fc6000800010a */
[----:B0-----:R-:W-:Y:S01]  /*1260*/  FADD R27, -R34, 1 ;  /* 0x3f800000221b7421 */ /* 0x001fe20000000100 */
[----:B------:R-:W-:Y:S01]  /*1270*/  FMUL R15, R10, R7 ;  /* 0x000000070a0f7220 */ /* 0x000fe20000400000 */
[----:B-1----:R-:W0:Y:S02]  /*1280*/  LDC.64 R20, c[0x0][0x3a0] ;  /* 0x0000e800ff147b82 */ /* 0x002e240000000a00 */
[----:B------:R-:W-:Y:S01]  /*1290*/  FMUL R35, R6, R27 ;  /* 0x0000001b06237220 */ /* 0x000fe20000400000 */
[----:B------:R-:W-:-:S03]  /*12a0*/  FADD R10, -R15, 1 ;  /* 0x3f8000000f0a7421 */ /* 0x000fc60000000100 */
[----:B------:R-:W-:Y:S01]  /*12b0*/  FMUL R36, R15, R35 ;  /* 0x000000230f247220 */ /* 0x000fe20000400000 */
[-C--:B------:R-:W-:Y:S01]  /*12c0*/  FMUL R6, R6, R34.reuse ;  /* 0x0000002206067220 */ /* 0x080fe20000400000 */
[C---:B------:R-:W-:Y:S01]  /*12d0*/  FMUL R27, R17.reuse, R27 ;  /* 0x0000001b111b7220 */ /* 0x040fe20000400000 */
[----:B------:R-:W-:Y:S01]  /*12e0*/  FMUL R17, R17, R34 ;  /* 0x0000002211117220 */ /* 0x000fe20000400000 */
[----:B0-----:R-:W-:-:S04]  /*12f0*/  IMAD.WIDE R20, R4, 0x4, R20 ;  /* 0x0000000404147825 */ /* 0x001fc800078e0214 */
[----:B--2---:R-:W-:Y:S01]  /*1300*/  FMUL R5, R36, R5 ;  /* 0x0000000524057220 */ /* 0x004fe20000400000 */
[----:B------:R-:W-:-:S04]  /*1310*/  FMUL R36, R10, R35 ;  /* 0x000000230a247220 */ /* 0x000fc80000400000 */
[----:B---3--:R-:W-:Y:S01]  /*1320*/  FFMA R36, R36, R39, R5 ;  /* 0x0000002724247223 */ /* 0x008fe20000000005 */
[-C--:B------:R-:W-:Y:S01]  /*1330*/  FMUL R5, R10, R6.reuse ;  /* 0x000000060a057220 */ /* 0x080fe20000400000 */
[----:B------:R-:W-:-:S03]  /*1340*/  FMUL R6, R15, R6 ;  /* 0x000000060f067220 */ /* 0x000fc60000400000 */
[----:B-----5:R-:W-:-:S04]  /*1350*/  FFMA R5, R5, R41, R36 ;  /* 0x0000002905057223 */ /* 0x020fc80000000024 */
[----:B------:R-:W-:Y:S01]  /*1360*/  FFMA R5, R6, R32, R5 ;  /* 0x0000002006057223 */ /* 0x000fe20000000005 */
[C---:B------:R-:W-:Y:S01]  /*1370*/  FMUL R6, R10.reuse, R27 ;  /* 0x0000001b0a067220 */ /* 0x040fe20000400000 */
[----:B------:R-:W-:-:S03]  /*1380*/  FMUL R10, R10, R17 ;  /* 0x000000110a0a7220 */ /* 0x000fc60000400000 */
[----:B------:R-:W-:Y:S01]  /*1390*/  FFMA R5, R6, R26, R5 ;  /* 0x0000001a06057223 */ /* 0x000fe20000000005 */
[C---:B------:R-:W-:Y:S01]  /*13a0*/  FMUL R6, R15.reuse, R27 ;  /* 0x0000001b0f067220 */ /* 0x040fe20000400000 */
[----:B------:R-:W-:Y:S01]  /*13b0*/  FMUL R15, R15, R17 ;  /* 0x000000110f0f7220 */ /* 0x000fe20000400000 */
[----:B------:R-:W0:Y:S02]  /*13c0*/  LDC R26, c[0x3][0x8] ;  /* 0x00c00200ff1a7b82 */ /* 0x000e240000000800 */
[----:B------:R-:W-:-:S04]  /*13d0*/  FFMA R5, R6, R28, R5 ;  /* 0x0000001c06057223 */ /* 0x000fc80000000005 */
[----:B----4-:R-:W-:-:S04]  /*13e0*/  FFMA R10, R10, R30, R5 ;  /* 0x0000001e0a0a7223 */ /* 0x010fc80000000005 */
[----:B------:R-:W-:-:S05]  /*13f0*/  FFMA R15, R15, R33, R10 ;  /* 0x000000210f0f7223 */ /* 0x000fca000000000a */
[----:B------:R1:W-:Y:S04]  /*1400*/  STG.E desc[UR4][R20.64], R15 ;  /* 0x0000000f14007986 */ /* 0x0003e8000c101904 */
[----:B------:R-:W2:Y:S01]  /*1410*/  LDG.E R19, desc[UR4][R18.64] ;  /* 0x0000000412137981 */ /* 0x000ea2000c1e1900 */
[----:B0-----:R-:W-:Y:S01]  /*1420*/  ISETP.NE.AND P0, PT, R26, R22, PT ;  /* 0x000000161a00720c */ /* 0x001fe20003f05270 */
[----:B------:R-:W-:Y:S01]  /*1430*/  HFMA2 R6, -RZ, RZ, 0, 0 ;  /* 0x00000000ff067431 */ /* 0x000fe200000001ff */
[----:B------:R-:W-:-:S11]  /*1440*/  MOV R5, R13 ;  /* 0x0000000d00057202 */ /* 0x000fd60000000f00 */
[----:B------:R-:W-:Y:S02]  /*1450*/  @P0 MOV R6, R13 ;  /* 0x0000000d00060202 */ /* 0x000fe40000000f00 */
[----:B------:R-:W-:-:S03]  /*1460*/  @P0 ISETP.NE.AND P1, PT, R26, R23, PT ;  /* 0x000000171a00020c */ /* 0x000fc60003f25270 */
[----:B------:R-:W-:Y:S01]  /*1470*/  FADD R6, R11, -R6 ;  /* 0x800000060b067221 */ /* 0x000fe20000000000 */
[C---:B------:R-:W-:Y:S02]  /*1480*/  @P0 FSEL R10, R13.reuse, RZ, P1 ;  /* 0x000000ff0d0a0208 */ /* 0x040fe40000800000 */
[----:B------:R-:W-:Y:S01]  /*1490*/  @P0 FSEL R5, R13, RZ, !P1 ;  /* 0x000000ff0d050208 */ /* 0x000fe20004800000 */
[----:B------:R-:W-:Y:S01]  /*14a0*/  FMUL R11, R6, R7 ;  /* 0x00000007060b7220 */ /* 0x000fe20000400000 */
[----:B------:R-:W-:-:S05]  /*14b0*/  @P0 MOV R13, R10 ;  /* 0x0000000a000d0202 */ /* 0x000fca0000000f00 */
[----:B------:R-:W-:Y:S01]  /*14c0*/  FADD R8, R8, -R13 ;  /* 0x8000000d08087221 */ /* 0x000fe20000000000 */
[----:B------:R-:W0:Y:S03]  /*14d0*/  FRND.FLOOR R11, R11 ;  /* 0x0000000b000b7307 */ /* 0x000e260000205000 */
[----:B-1----:R-:W-:Y:S01]  /*14e0*/  FMUL R15, R8, R7 ;  /* 0x00000007080f7220 */ /* 0x002fe20000400000 */
[----:B------:R-:W-:-:S13]  /*14f0*/  ISETP.NE.AND P1, PT, R26, R23, P0 ;  /* 0x000000171a00720c */ /* 0x000fda0000725270 */
[----:B------:R-:W1:Y:S08]  /*1500*/  @P1 LDC R24, c[0x0][0x390] ;  /* 0x0000e400ff181b82 */ /* 0x000e700000000800 */
[----:B------:R-:W3:Y:S01]  /*1510*/  @P1 LDC R25, c[0x0][0x394] ;  /* 0x0000e500ff191b82 */ /* 0x000ee20000000800 */
[----:B-1----:R-:W-:Y:S02]  /*1520*/  @P0 MOV R2, R24 ;  /* 0x0000001800020202 */ /* 0x002fe40000000f00 */
[----:B---3--:R-:W-:Y:S01]  /*1530*/  @P0 MOV R3, R25 ;  /* 0x0000001900030202 */ /* 0x008fe20000000f00 */
[----:B--2---:R-:W-:-:S05]  /*1540*/  FFMA R19, -R19, UR8, R0 ;  /* 0x0000000813137c23 */ /* 0x004fca0008000100 */
[----:B------:R-:W-:-:S04]  /*1550*/  FMNMX R19, R16, R19, PT ;  /* 0x0000001310137209 */ /* 0x000fc80003800000 */
[----:B------:R-:W-:-:S05]  /*1560*/  FMNMX R0, R19, UR9, !PT ;  /* 0x0000000913007c09 */ /* 0x000fca000f800000 */
[----:B------:R-:W-:-:S04]  /*1570*/  FADD R0, R0, -R5 ;  /* 0x8000000500007221 */ /* 0x000fc80000000000 */
[----:B------:R-:W-:Y:S01]  /*1580*/  FMUL R17, R0, R7 ;  /* 0x0000000700117220 */ /* 0x000fe20000400000 */
[----:B------:R1:W2:Y:S01]  /*1590*/  FRND.FLOOR R16, R15 ;  /* 0x0000000f00107307 */ /* 0x0002a20000205000 */
[----:B0-----:R-:W-:-:S07]  /*15a0*/  FMNMX R5, R14, R11, PT ;  /* 0x0000000b0e057209 */ /* 0x001fce0003800000 */
[----:B------:R-:W0:Y:S01]  /*15b0*/  FRND.FLOOR R17, R17 ;  /* 0x0000001100117307 */ /* 0x000e220000205000 */
[----:B-1----:R-:W-:Y:S01]  /*15c0*/  FADD R15, R5, 1 ;  /* 0x3f800000050f7421 */ /* 0x002fe20000000000 */
[----:B--2---:R-:W-:-:S04]  /*15d0*/  FMNMX R13, R9, R16, PT ;  /* 0x00000010090d7209 */ /* 0x004fc80003800000 */
[----:B------:R-:W-:Y:S02]  /*15e0*/  FMNMX R15, R14, R15, PT ;  /* 0x0000000f0e0f7209 */ /* 0x000fe40003800000 */
[----:B------:R-:W-:Y:S01]  /*15f0*/  F2I.TRUNC.NTZ R26, R13 ;  /* 0x0000000d001a7305 */ /* 0x000fe2000020f100 */
[----:B0-----:R-:W-:Y:S01]  /*1600*/  FMNMX R11, R12, R17, PT ;  /* 0x000000110c0b7209 */ /* 0x001fe20003800000 */
[----:B------:R-:W-:-:S06]  /*1610*/  FADD R14, R13, 1 ;  /* 0x3f8000000d0e7421 */ /* 0x000fcc0000000000 */
[----:B------:R-:W0:Y:S01]  /*1620*/  F2I.TRUNC.NTZ R18, R11 ;  /* 0x0000000b00127305 */ /* 0x000e22000020f100 */
[----:B------:R-:W-:Y:S01]  /*1630*/  FMNMX R14, R9, R14, PT ;  /* 0x0000000e090e7209 */ /* 0x000fe20003800000 */
[----:B------:R-:W-:-:S06]  /*1640*/  FADD R9, R11, 1 ;  /* 0x3f8000000b097421 */ /* 0x000fcc0000000000 */
[----:B------:R-:W1:Y:S01]  /*1650*/  F2I.TRUNC.NTZ R15, R15 ;  /* 0x0000000f000f7305 */ /* 0x000e62000020f100 */
[----:B------:R-:W-:-:S07]  /*1660*/  FMNMX R16, R12, R9, PT ;  /* 0x000000090c107209 */ /* 0x000fce0003800000 */
[----:B------:R-:W2:Y:S01]  /*1670*/  F2I.TRUNC.NTZ R10, R5 ;  /* 0x00000005000a7305 */ /* 0x000ea2000020f100 */
[----:B0-----:R-:W-:-:S07]  /*1680*/  IMAD R9, R18, UR6, R26 ;  /* 0x0000000612097c24 */ /* 0x001fce000f8e021a */
[----:B------:R-:W0:Y:S01]  /*1690*/  F2I.TRUNC.NTZ R17, R14 ;  /* 0x0000000e00117305 */ /* 0x000e22000020f100 */
[----:B-1----:R-:W-:-:S07]  /*16a0*/  IMAD R21, R9, UR7, R15 ;  /* 0x0000000709157c24 */ /* 0x002fce000f8e020f */
[----:B------:R-:W1:Y:S01]  /*16b0*/  F2I.TRUNC.NTZ R27, R16 ;  /* 0x00000010001b7305 */ /* 0x000e62000020f100 */
[----:B--2---:R-:W-:Y:S02]  /*16c0*/  IMAD R19, R9, UR7, R10 ;  /* 0x0000000709137c24 */ /* 0x004fe4000f8e020a */
[----:B------:R-:W-:-:S04]  /*16d0*/  IMAD.WIDE R20, R21, 0x4, R2 ;  /* 0x0000000415147825 */ /* 0x000fc800078e0202 */
[----:B0-----:R-:W-:Y:S01]  /*16e0*/  IMAD R22, R18, UR6, R17 ;  /* 0x0000000612167c24 */ /* 0x001fe2000f8e0211 */
[----:B------:R0:W2:Y:S01]  /*16f0*/  LDG.E R9, desc[UR4][R20.64] ;  /* 0x0000000414097981 */ /* 0x0000a2000c1e1900 */
[----:B------:R-:W-:-:S04]  /*1700*/  IMAD.WIDE R18, R19, 0x4, R2 ;  /* 0x0000000413127825 */ /* 0x000fc800078e0202 */
[C---:B------:R-:W-:Y:S01]  /*1710*/  IMAD R23, R22.reuse, UR7, R10 ;  /* 0x0000000716177c24 */ /* 0x040fe2000f8e020a */
[----:B------:R3:W4:Y:S01]  /*1720*/  LDG.E R12, desc[UR4][R18.64] ;  /* 0x00000004120c7981 */ /* 0x000722000c1e1900 */
[----:B------:R-:W-:Y:S02]  /*1730*/  IMAD R25, R22, UR7, R15 ;  /* 0x0000000716197c24 */ /* 0x000fe4000f8e020f */
[----:B------:R-:W-:-:S04]  /*1740*/  IMAD.WIDE R22, R23, 0x4, R2 ;  /* 0x0000000417167825 */ /* 0x000fc800078e0202 */
[----:B-1----:R-:W-:Y:S01]  /*1750*/  IMAD R26, R27, UR6, R26 ;  /* 0x000000061b1a7c24 */ /* 0x002fe2000f8e021a */
[----:B------:R-:W5:Y:S01]  /*1760*/  LDG.E R14, desc[UR4][R22.64] ;  /* 0x00000004160e7981 */ /* 0x000f62000c1e1900 */
[----:B------:R-:W-:-:S04]  /*1770*/  IMAD.WIDE R24, R25, 0x4, R2 ;  /* 0x0000000419187825 */ /* 0x000fc800078e0202 */
[----:B------:R-:W-:Y:S01]  /*1780*/  IMAD R29, R26, UR7, R10 ;  /* 0x000000071a1d7c24 */ /* 0x000fe2000f8e020a */
[----:B------:R-:W5:Y:S01]  /*1790*/  LDG.E R16, desc[UR4][R24.64] ;  /* 0x0000000418107981 */ /* 0x000f62000c1e1900 */
[----:B------:R-:W-:Y:S02]  /*17a0*/  IMAD R28, R27, UR6, R17 ;  /* 0x000000061b1c7c24 */ /* 0x000fe4000f8e0211 */
[----:B0-----:R-:W-:-:S04]  /*17b0*/  IMAD.WIDE R20, R29, 0x4, R2 ;  /* 0x000000041d147825 */ /* 0x001fc800078e0202 */
[----:B------:R-:W-:Y:S01]  /*17c0*/  IMAD R31, R26, UR7, R15 ;  /* 0x000000071a1f7c24 */ /* 0x000fe2000f8e020f */
[----:B------:R0:W5:Y:S01]  /*17d0*/  LDG.E R17, desc[UR4][R20.64] ;  /* 0x0000000414117981 */ /* 0x000162000c1e1900 */
[----:B---3--:R-:W-:Y:S02]  /*17e0*/  IMAD R19, R28, UR7, R10 ;  /* 0x000000071c137c24 */ /* 0x008fe4000f8e020a */
[----:B------:R-:W-:-:S04]  /*17f0*/  IMAD.WIDE R26, R31, 0x4, R2 ;  /* 0x000000041f1a7825 */ /* 0x000fc800078e0202 */
[----:B------:R-:W-:Y:S01]  /*1800*/  IMAD.WIDE R18, R19, 0x4, R2 ;  /* 0x0000000413127825 */ /* 0x000fe200078e0202 */
[----:B------:R-:W3:Y:S03]  /*1810*/  LDG.E R10, desc[UR4][R26.64] ;  /* 0x000000041a0a7981 */ /* 0x000ee6000c1e1900 */
[----:B------:R-:W-:Y:S02]  /*1820*/  IMAD R15, R28, UR7, R15 ;  /* 0x000000071c0f7c24 */ /* 0x000fe4000f8e020f */
[----:B------:R-:W3:Y:S02]  /*1830*/  LDG.E R18, desc[UR4][R18.64] ;  /* 0x0000000412127981 */ /* 0x000ee4000c1e1900 */
[----:B------:R-:W-:-:S05]  /*1840*/  IMAD.WIDE R2, R15, 0x4, R2 ;  /* 0x000000040f027825 */ /* 0x000fca00078e0202 */
[----:B------:R1:W3:Y:S01]  /*1850*/  LDG.E R15, desc[UR4][R2.64] ;  /* 0x00000004020f7981 */ /* 0x0002e2000c1e1900 */
[----:B------:R-:W-:Y:S01]  /*1860*/  FFMA R8, -R13, UR9, R8 ;  /* 0x000000090d087c23 */ /* 0x000fe20008000108 */
[----:B------:R-:W-:-:S03]  /*1870*/  FFMA R0, -R11, UR9, R0 ;  /* 0x000000090b007c23 */ /* 0x000fc60008000100 */
[-C--:B------:R-:W-:Y:S01]  /*1880*/  FMUL R8, R8, R7.reuse ;  /* 0x0000000708087220 */ /* 0x080fe20000400000 */
[-C--:B------:R-:W-:Y:S01]  /*1890*/  FMUL R11, R0, R7.reuse ;  /* 0x00000007000b7220 */ /* 0x080fe20000400000 */
[----:B------:R-:W-:Y:S02]  /*18a0*/  FFMA R6, -R5, UR9, R6 ;  /* 0x0000000905067c23 */ /* 0x000fe40008000106 */
[----:B0-----:R-:W-:Y:S01]  /*18b0*/  FADD R20, -R8, 1 ;  /* 0x3f80000008147421 */ /* 0x001fe20000000100 */
[----:B------:R-:W-:Y:S01]  /*18c0*/  FADD R5, -R11, 1 ;  /* 0x3f8000000b057421 */ /* 0x000fe20000000100 */
[----:B------:R-:W-:Y:S01]  /*18d0*/  FMUL R6, R6, R7 ;  /* 0x0000000706067220 */ /* 0x000fe20000400000 */
[----:B-1----:R-:W0:Y:S02]  /*18e0*/  LDC.64 R2, c[0x0][0x3a8] ;  /* 0x0000ea00ff027b82 */ /* 0x002e240000000a00 */
[----:B------:R-:W-:Y:S01]  /*18f0*/  FMUL R7, R20, R5 ;  /* 0x0000000514077220 */ /* 0x000fe20000400000 */
[----:B------:R-:W-:-:S03]  /*1900*/  FADD R0, -R6, 1 ;  /* 0x3f80000006007421 */ /* 0x000fc60000000100 */
[-C--:B------:R-:W-:Y:S01]  /*1910*/  FMUL R22, R6, R7.reuse ;  /* 0x0000000706167220 */ /* 0x080fe20000400000 */
[----:B------:R-:W-:Y:S01]  /*1920*/  FMUL R7, R0, R7 ;  /* 0x0000000700077220 */ /* 0x000fe20000400000 */
[----:B------:R-:W-:Y:S01]  /*1930*/  FMUL R5, R8, R5 ;  /* 0x0000000508057220 */ /* 0x000fe20000400000 */
[----:B0-----:R-:W-:-:S04]  /*1940*/  IMAD.WIDE R2, R4, 0x4, R2 ;  /* 0x0000000404027825 */ /* 0x001fc800078e0202 */
[----:B--2---:R-:W-:-:S04]  /*1950*/  FMUL R22, R22, R9 ;  /* 0x0000000916167220 */ /* 0x004fc80000400000 */
[----:B----4-:R-:W-:Y:S01]  /*1960*/  FFMA R7, R7, R12, R22 ;  /* 0x0000000c07077223 */ /* 0x010fe20000000016 */
[----:B------:R-:W-:-:S04]  /*1970*/  FMUL R12, R0, R5 ;  /* 0x00000005000c7220 */ /* 0x000fc80000400000 */
[----:B-----5:R-:W-:Y:S01]  /*1980*/  FFMA R7, R12, R14, R7 ;  /* 0x0000000e0c077223 */ /* 0x020fe20000000007 */
[----:B------:R-:W-:Y:S01]  /*1990*/  FMUL R12, R6, R5 ;  /* 0x00000005060c7220 */ /* 0x000fe20000400000 */
[----:B------:R-:W-:-:S03]  /*19a0*/  FMUL R5, R11, R20 ;  /* 0x000000140b057220 */ /* 0x000fc60000400000 */
[----:B------:R-:W-:Y:S01]  /*19b0*/  FFMA R12, R12, R16, R7 ;  /* 0x000000100c0c7223 */ /* 0x000fe20000000007 */
[----:B------:R-:W-:Y:S01]  /*19c0*/  FMUL R7, R0, R5 ;  /* 0x0000000500077220 */ /* 0x000fe20000400000 */
[----:B------:R-:W-:-:S03]  /*19d0*/  FMUL R11, R8, R11 ;  /* 0x0000000b080b7220 */ /* 0x000fc60000400000 */
[----:B------:R-:W-:Y:S01]  /*19e0*/  FFMA R7, R7, R17, R12 ;  /* 0x0000001107077223 */ /* 0x000fe2000000000c */
[----:B------:R-:W-:Y:S01]  /*19f0*/  FMUL R12, R6, R5 ;  /* 0x00000005060c7220 */ /* 0x000fe20000400000 */
[-C--:B------:R-:W-:Y:S01]  /*1a00*/  FMUL R0, R0, R11.reuse ;  /* 0x0000000b00007220 */ /* 0x080fe20000400000 */
[----:B------:R-:W-:Y:S02]  /*1a10*/  FMUL R11, R6, R11 ;  /* 0x0000000b060b7220 */ /* 0x000fe40000400000 */
[----:B---3--:R-:W-:-:S04]  /*1a20*/  FFMA R7, R12, R10, R7 ;  /* 0x0000000a0c077223 */ /* 0x008fc80000000007 */
[----:B------:R-:W-:-:S04]  /*1a30*/  FFMA R0, R0, R18, R7 ;  /* 0x0000001200007223 */ /* 0x000fc80000000007 */
[----:B------:R-:W-:-:S05]  /*1a40*/  FFMA R11, R11, R15, R0 ;  /* 0x0000000f0b0b7223 */ /* 0x000fca0000000000 */
[----:B------:R-:W-:Y:S01]  /*1a50*/  STG.E desc[UR4][R2.64], R11 ;  /* 0x0000000b02007986 */ /* 0x000fe2000c101904 */
[----:B------:R-:W-:Y:S05]  /*1a60*/  EXIT ;  /* 0x000000000000794d */ /* 0x000fea0003800000 */
        .weak           $__internal_1_$__cuda_sm20_rcp_rn_f32_slowpath
        .type           $__internal_1_$__cuda_sm20_rcp_rn_f32_slowpath,@function
        .size           $__internal_1_$__cuda_sm20_rcp_rn_f32_slowpath,(.L_x_37 - $__internal_1_$__cuda_sm20_rcp_rn_f32_slowpath)
$__internal_1_$__cuda_sm20_rcp_rn_f32_slowpath:
[----:B------:R-:W0:Y:S02]  /*1a70*/  LDC R5, c[0x0][0x3bc] ;  /* 0x0000ef00ff057b82 */ /* 0x000e240000000800 */
[----:B0-----:R-:W-:-:S04]  /*1a80*/  SHF.L.U32 R17, R5, 0x1, RZ ;  /* 0x0000000105117819 */ /* 0x001fc800000006ff */
[----:B------:R-:W-:-:S04]  /*1a90*/  SHF.R.U32.HI R7, RZ, 0x18, R17 ;  /* 0x00000018ff077819 */ /* 0x000fc80000011611 */
[----:B------:R-:W-:-:S13]  /*1aa0*/  ISETP.NE.U32.AND P0, PT, R7, RZ, PT ;  /* 0x000000ff0700720c */ /* 0x000fda0003f05070 */
[----:B------:R-:W-:Y:S05]  /*1ab0*/  @P0 BRA `(.L_x_15) ;  /* 0x0000000000280947 */ /* 0x000fea0003800000 */
[----:B------:R-:W-:-:S13]  /*1ac0*/  ISETP.NE.AND P0, PT, R17, RZ, PT ;  /* 0x000000ff1100720c */ /* 0x000fda0003f05270 */
[----:B------:R2:W3:Y:S01]  /*1ad0*/  @!P0 MUFU.RCP R7, R5 ;  /* 0x0000000500078308 */ /* 0x0004e20000001000 */
[----:B------:R-:W-:Y:S05]  /*1ae0*/  @!P0 BRA `(.L_x_16) ;  /* 0x0000000000a48947 */ /* 0x000fea0003800000 */
[----:B------:R-:W-:-:S04]  /*1af0*/  FFMA R17, R5, 1.84467440737095516160e+19, RZ ;  /* 0x5f80000005117823 */ /* 0x000fc800000000ff */
[----:B------:R-:W2:Y:S02]  /*1b00*/  MUFU.RCP R24, R17 ;  /* 0x0000001100187308 */ /* 0x000ea40000001000 */
[----:B--2---:R-:W-:-:S04]  /*1b10*/  FFMA R5, R17, R24, -1 ;  /* 0xbf80000011057423 */ /* 0x004fc80000000018 */
[----:B------:R-:W-:-:S04]  /*1b20*/  FADD.FTZ R5, -R5, -RZ ;  /* 0x800000ff05057221 */ /* 0x000fc80000010100 */
[----:B------:R-:W-:-:S04]  /*1b30*/  FFMA R5, R24, R5, R24 ;  /* 0x0000000518057223 */ /* 0x000fc80000000018 */
[----:B---3--:R-:W-:Y:S01]  /*1b40*/  FFMA R7, R5, 1.84467440737095516160e+19, RZ ;  /* 0x5f80000005077823 */ /* 0x008fe200000000ff */
[----:B------:R-:W-:Y:S06]  /*1b50*/  BRA `(.L_x_16) ;  /* 0x0000000000887947 */ /* 0x000fec0003800000 */
.L_x_15:
        /* <DEDUP_REMOVED lines=33> */
.L_x_17:
[----:B------:R0:W1:Y:S02]  /*1d70*/  MUFU.RCP R7, R5 ;  /* 0x0000000500077308 */ /* 0x0000640000001000 */
.L_x_16:
[----:B------:R-:W-:-:S04]  /*1d80*/  MOV R23, 0x0 ;  /* 0x0000000000177802 */ /* 0x000fc80000000f00 */
[----:B0123--:R-:W-:Y:S05]  /*1d90*/  RET.REL.NODEC R22 `(advect_velocity) ;  /* 0xffffffe016987950 */ /* 0x00ffea0003c3ffff */
.L_x_18:
        /* <DEDUP_REMOVED lines=14> */
.L_x_37:


//--------------------- .text.incompress          --------------------------
	.section	.text.incompress,"ax",@progbits
	.align	128
        .global         incompress
        .type           incompress,@function
        .size           incompress,(.L_x_42 - incompress)
        .other          incompress,@"STO_CUDA_ENTRY STV_DEFAULT"
incompress:
.text.incompress:
        /* <DEDUP_REMOVED lines=11> */
[----:B0-----:R-:W-:Y:S01]  /*00b0*/  IMAD R9, R9, UR6, R4 ;  /* 0x0000000609097c24 */ /* 0x001fe2000f8e0204 */
[----:B------:R-:W0:Y:S04]  /*00c0*/  LDCU UR6, c[0x0][0x3a8] ;  /* 0x00007500ff0677ac */ /* 0x000e280008000800 */
[----:B------:R-:W-:Y:S01]  /*00d0*/  ISETP.NE.AND P0, PT, R9, RZ, PT ;  /* 0x000000ff0900720c */ /* 0x000fe20003f05270 */
[----:B--2---:R-:W-:-:S05]  /*00e0*/  IMAD R0, R0, UR5, R7 ;  /* 0x0000000500007c24 */ /* 0x004fca000f8e0207 */
[----:B------:R-:W-:Y:S01]  /*00f0*/  ISETP.EQ.OR P0, PT, R0, RZ, !P0 ;  /* 0x000000ff0000720c */ /* 0x000fe20004702670 */
[----:B-1----:R-:W-:Y:S01]  /*0100*/  IMAD R10, R10, UR4, R5 ;  /* 0x000000040a0a7c24 */ /* 0x002fe2000f8e0205 */
[----:B0-----:R-:W-:-:S04]  /*0110*/  UIADD3 UR4, UPT, UPT, UR6, -0x1, URZ ;  /* 0xffffffff06047890 */ /* 0x001fc8000fffe0ff */
[----:B------:R-:W-:Y:S02]  /*0120*/  ISETP.LT.OR P0, PT, R10, 0x1, P0 ;  /* 0x000000010a00780c */ /* 0x000fe40000701670 */
[----:B---3--:R-:W-:Y:S02]  /*0130*/  IADD3 R5, PT, PT, R3, -0x1, RZ ;  /* 0xffffffff03057810 */ /* 0x008fe40007ffe0ff */
[----:B------:R-:W-:Y:S02]  /*0140*/  IADD3 R7, PT, PT, R2, -0x1, RZ ;  /* 0xffffffff02077810 */ /* 0x000fe40007ffe0ff */
[----:B------:R-:W-:-:S04]  /*0150*/  ISETP.GE.OR P0, PT, R10, R5, P0 ;  /* 0x000000050a00720c */ /* 0x000fc80000706670 */
[----:B------:R-:W-:-:S04]  /*0160*/  ISETP.GE.OR P0, PT, R0, R7, P0 ;  /* 0x000000070000720c */ /* 0x000fc80000706670 */
[----:B------:R-:W-:-:S13]  /*0170*/  ISETP.GE.OR P0, PT, R9, UR4, P0 ;  /* 0x0000000409007c0c */ /* 0x000fda0008706670 */
[----:B------:R-:W-:Y:S05]  /*0180*/  @P0 EXIT ;  /* 0x000000000000094d */ /* 0x000fea0003800000 */
[----:B------:R-:W0:Y:S01]  /*0190*/  LDC.64 R4, c[0x0][0x398] ;  /* 0x0000e600ff047b82 */ /* 0x000e220000000a00 */
[----:B------:R-:W1:Y:S01]  /*01a0*/  LDCU.64 UR4, c[0x0][0x358] ;  /* 0x00006b00ff0477ac */ /* 0x000e620008000a00 */
[----:B------:R-:W-:-:S04]  /*01b0*/  IMAD R2, R9, UR6, R0 ;  /* 0x0000000609027c24 */ /* 0x000fc8000f8e0200 */
[----:B------:R-:W-:Y:S02]  /*01c0*/  IMAD R11, R2, R3, R10 ;  /* 0x00000003020b7224 */ /* 0x000fe400078e020a */
[----:B------:R-:W2:Y:S08]  /*01d0*/  LDC.64 R6, c[0x0][0x380] ;  /* 0x0000e000ff067b82 */ /* 0x000eb00000000a00 */
[----:B------:R-:W3:Y:S01]  /*01e0*/  LDC.64 R8, c[0x0][0x388] ;  /* 0x0000e200ff087b82 */ /* 0x000ee20000000a00 */
[----:B0-----:R-:W-:-:S05]  /*01f0*/  IMAD.WIDE R12, R11, 0x4, R4 ;  /* 0x000000040b0c7825 */ /* 0x001fca00078e0204 */
[----:B-1----:R-:W4:Y:S01]  /*0200*/  LDG.E R15, desc[UR4][R12.64+0x4] ;  /* 0x000004040c0f7981 */ /* 0x002f22000c1e1900 */
[----:B--2---:R-:W-:-:S03]  /*0210*/  IMAD.WIDE R6, R11, 0x4, R6 ;  /* 0x000000040b067825 */ /* 0x004fc600078e0206 */
[----:B------:R0:W4:Y:S04]  /*0220*/  LDG.E R0, desc[UR4][R12.64] ;  /* 0x000000040c007981 */ /* 0x000128000c1e1900 */
[----:B------:R-:W2:Y:S01]  /*0230*/  LDG.E R14, desc[UR4][R6.64] ;  /* 0x00000004060e7981 */ /* 0x000ea2000c1e1900 */
[----:B------:R-:W-:-:S05]  /*0240*/  IADD3 R2, PT, PT, R2, UR6, RZ ;  /* 0x0000000602027c10 */ /* 0x000fca000fffe0ff */
[----:B------:R-:W-:Y:S02]  /*0250*/  IMAD R17, R2, R3, R10 ;  /* 0x0000000302117224 */ /* 0x000fe400078e020a */
[----:B------:R-:W-:Y:S02]  /*0260*/  IMAD.WIDE R2, R3, 0x4, R12 ;  /* 0x0000000403027825 */ /* 0x000fe400078e020c */
[----:B0-----:R-:W0:Y:S02]  /*0270*/  LDC.64 R12, c[0x0][0x390] ;  /* 0x0000e400ff0c7b82 */ /* 0x001e240000000a00 */
[----:B------:R-:W-:Y:S02]  /*0280*/  IMAD.WIDE R4, R17, 0x4, R4 ;  /* 0x0000000411047825 */ /* 0x000fe400078e0204 */
[----:B------:R-:W5:Y:S02]  /*0290*/  LDG.E R3, desc[UR4][R2.64] ;  /* 0x0000000402037981 */ /* 0x000f64000c1e1900 */
[----:B---3--:R-:W-:-:S02]  /*02a0*/  IMAD.WIDE R8, R11, 0x4, R8 ;  /* 0x000000040b087825 */ /* 0x008fc400078e0208 */
[----:B------:R-:W3:Y:S02]  /*02b0*/  LDG.E R5, desc[UR4][R4.64] ;  /* 0x0000000404057981 */ /* 0x000ee4000c1e1900 */
[----:B----4-:R-:W-:-:S04]  /*02c0*/  FADD R15, R15, -R0 ;  /* 0x800000000f0f7221 */ /* 0x010fc80000000000 */
[----:B--2---:R-:W-:-:S05]  /*02d0*/  FADD R15, -R15, R14 ;  /* 0x0000000e0f0f7221 */ /* 0x004fca0000000100 */
[----:B------:R-:W-:Y:S04]  /*02e0*/  STG.E desc[UR4][R6.64], R15 ;  /* 0x0000000f06007986 */ /* 0x000fe8000c101904 */
[----:B------:R-:W2:Y:S01]  /*02f0*/  LDG.E R17, desc[UR4][R8.64] ;  /* 0x0000000408117981 */ /* 0x000ea2000c1e1900 */
[----:B-----5:R-:W-:-:S04]  /*0300*/  FADD R10, -R0, R3 ;  /* 0x00000003000a7221 */ /* 0x020fc80000000100 */
[----:B--2---:R-:W-:Y:S01]  /*0310*/  FADD R17, -R10, R17 ;  /* 0x000000110a117221 */ /* 0x004fe20000000100 */
[----:B0-----:R-:W-:-:S04]  /*0320*/  IMAD.WIDE R10, R11, 0x4, R12 ;  /* 0x000000040b0a7825 */ /* 0x001fc800078e020c */
[----:B------:R-:W-:Y:S04]  /*0330*/  STG.E desc[UR4][R8.64], R17 ;  /* 0x0000001108007986 */ /* 0x000fe8000c101904 */
[----:B------:R-:W2:Y:S01]  /*0340*/  LDG.E R13, desc[UR4][R10.64] ;  /* 0x000000040a0d7981 */ /* 0x000ea2000c1e1900 */
[----:B---3--:R-:W-:-:S04]  /*0350*/  FADD R0, -R0, R5 ;  /* 0x0000000500007221 */ /* 0x008fc80000000100 */
[----:B--2---:R-:W-:-:S05]  /*0360*/  FADD R13, -R0, R13 ;  /* 0x0000000d000d7221 */ /* 0x004fca0000000100 */
[----:B------:R-:W-:Y:S01]  /*0370*/  STG.E desc[UR4][R10.64], R13 ;  /* 0x0000000d0a007986 */ /* 0x000fe2000c101904 */
[----:B------:R-:W-:Y:S05]  /*0380*/  EXIT ;  /* 0x000000000000794d */ /* 0x000fea0003800000 */
.L_x_19:
        /* <DEDUP_REMOVED lines=15> */
.L_x_42:


//--------------------- .text.pressure            --------------------------
	.section	.text.pressure,"ax",@progbits
	.align	128
        .global         pressure
        .type           pressure,@function
        .size           pressure,(.L_x_38 - pressure)
        .other          pressure,@"STO_CUDA_ENTRY STV_DEFAULT"
pressure:
.text.pressure:
        /* <DEDUP_REMOVED lines=17> */
[----:B------:R-:W-:Y:S01]  /*0110*/  ISETP.LT.OR P0, PT, R0, 0x1, P0 ;  /* 0x000000010000780c */ /* 0x000fe20000701670 */
[----:B---3--:R-:W-:Y:S02]  /*0120*/  VIADD R5, R3, 0xffffffff ;  /* 0xffffffff03057836 */ /* 0x008fe40000000000 */
[----:B------:R-:W-:-:S03]  /*0130*/  VIADD R9, R2, 0xffffffff ;  /* 0xffffffff02097836 */ /* 0x000fc60000000000 */
[----:B------:R-:W-:Y:S02]  /*0140*/  ISETP.GE.OR P0, PT, R0, R5, P0 ;  /* 0x000000050000720c */ /* 0x000fe40000706670 */
[----:B0-----:R-:W-:Y:S02]  /*0150*/  IADD3 R2, PT, PT, R10, -0x1, RZ ;  /* 0xffffffff0a027810 */ /* 0x001fe40007ffe0ff */
[----:B------:R-:W-:-:S04]  /*0160*/  ISETP.GE.OR P0, PT, R6, R9, P0 ;  /* 0x000000090600720c */ /* 0x000fc80000706670 */
[----:B------:R-:W-:-:S13]  /*0170*/  ISETP.GE.OR P0, PT, R7, R2, P0 ;  /* 0x000000020700720c */ /* 0x000fda0000706670 */
[----:B------:R-:W-:Y:S05]  /*0180*/  @P0 EXIT ;  /* 0x000000000000094d */ /* 0x000fea0003800000 */
[----:B------:R-:W0:Y:S01]  /*0190*/  LDC.64 R4, c[0x0][0x388] ;  /* 0x0000e200ff047b82 */ /* 0x000e220000000a00 */
[CCC-:B------:R-:W-:Y:S01]  /*01a0*/  IMAD R2, R7.reuse, R10.reuse, R10.reuse ;  /* 0x0000000a07027224 */ /* 0x1c0fe200078e020a */
[----:B------:R-:W1:Y:S01]  /*01b0*/  LDCU.64 UR6, c[0x0][0x358] ;  /* 0x00006b00ff0677ac */ /* 0x000e620008000a00 */
[----:B------:R-:W-:Y:S02]  /*01c0*/  IMAD.MOV R9, RZ, RZ, -R10 ;  /* 0x000000ffff097224 */ /* 0x000fe400078e0a0a */
[-C--:B------:R-:W-:Y:S02]  /*01d0*/  IMAD R8, R7, R10.reuse, R6 ;  /* 0x0000000a07087224 */ /* 0x080fe400078e0206 */
[----:B------:R-:W-:Y:S02]  /*01e0*/  IMAD R9, R9, 0x2, R2 ;  /* 0x0000000209097824 */ /* 0x000fe400078e0202 */
[C---:B------:R-:W-:Y:S01]  /*01f0*/  IMAD R2, R8.reuse, R3, R0 ;  /* 0x0000000308027224 */ /* 0x040fe200078e0200 */
[----:B------:R-:W-:Y:S01]  /*0200*/  IADD3 R7, PT, PT, R8, R10, RZ ;  /* 0x0000000a08077210 */ /* 0x000fe20007ffe0ff */
[----:B------:R-:W-:Y:S01]  /*0210*/  IMAD.IADD R10, R6, 0x1, R9 ;  /* 0x00000001060a7824 */ /* 0x000fe200078e0209 */
[----:B------:R-:W-:Y:S01]  /*0220*/  IADD3 R12, PT, PT, R8, -0x1, RZ ;  /* 0xffffffff080c7810 */ /* 0x000fe20007ffe0ff */
[----:B------:R-:W-:-:S02]  /*0230*/  IMAD.IADD R13, R2, 0x1, R3 ;  /* 0x00000001020d7824 */ /* 0x000fc400078e0203 */
[-CC-:B------:R-:W-:Y:S02]  /*0240*/  IMAD R9, R7, R3.reuse, R0.reuse ;  /* 0x0000000307097224 */ /* 0x180fe400078e0200 */
[----:B------:R-:W2:Y:S01]  /*0250*/  LDC.64 R6, c[0x0][0x390] ;  /* 0x0000e400ff067b82 */ /* 0x000ea20000000a00 */
[-CC-:B------:R-:W-:Y:S02]  /*0260*/  IMAD R11, R10, R3.reuse, R0.reuse ;  /* 0x000000030a0b7224 */ /* 0x180fe400078e0200 */
[----:B------:R-:W-:Y:S02]  /*0270*/  IMAD R15, R12, R3, R0 ;  /* 0x000000030c0f7224 */ /* 0x000fe400078e0200 */
[----:B0-----:R-:W-:-:S04]  /*0280*/  IMAD.WIDE R8, R9, 0x4, R4 ;  /* 0x0000000409087825 */ /* 0x001fc800078e0204 */
[--C-:B------:R-:W-:Y:S02]  /*0290*/  IMAD.WIDE R10, R11, 0x4, R4.reuse ;  /* 0x000000040b0a7825 */ /* 0x100fe400078e0204 */
[----:B-1----:R0:W3:Y:S02]  /*02a0*/  LDG.E R8, desc[UR6][R8.64] ;  /* 0x0000000608087981 */ /* 0x0020e4000c1e1900 */
[--C-:B------:R-:W-:Y:S02]  /*02b0*/  IMAD.WIDE R12, R13, 0x4, R4.reuse ;  /* 0x000000040d0c7825 */ /* 0x100fe400078e0204 */
[----:B------:R-:W3:Y:S02]  /*02c0*/  LDG.E R11, desc[UR6][R10.64] ;  /* 0x000000060a0b7981 */ /* 0x000ee4000c1e1900 */
[----:B------:R-:W-:Y:S02]  /*02d0*/  IMAD.WIDE R4, R15, 0x4, R4 ;  /* 0x000000040f047825 */ /* 0x000fe400078e0204 */
[----:B------:R-:W4:Y:S02]  /*02e0*/  LDG.E R13, desc[UR6][R12.64] ;  /* 0x000000060c0d7981 */ /* 0x000f24000c1e1900 */
[----:B------:R-:W-:-:S02]  /*02f0*/  IMAD.WIDE R14, R3, 0x4, R4 ;  /* 0x00000004030e7825 */ /* 0x000fc400078e0204 */
[----:B------:R-:W5:Y:S02]  /*0300*/  LDG.E R5, desc[UR6][R4.64] ;  /* 0x0000000604057981 */ /* 0x000f64000c1e1900 */
[----:B--2---:R-:W-:Y:S02]  /*0310*/  IMAD.WIDE R6, R2, 0x4, R6 ;  /* 0x0000000402067825 */ /* 0x004fe400078e0206 */
[----:B------:R-:W2:Y:S04]  /*0320*/  LDG.E R3, desc[UR6][R14.64+0x4] ;  /* 0x000004060e037981 */ /* 0x000ea8000c1e1900 */
[----:B------:R-:W2:Y:S04]  /*0330*/  LDG.E R0, desc[UR6][R14.64+-0x4] ;  /* 0xfffffc060e007981 */ /* 0x000ea8000c1e1900 */
[----:B------:R-:W2:Y:S01]  /*0340*/  LDG.E R7, desc[UR6][R6.64] ;  /* 0x0000000606077981 */ /* 0x000ea2000c1e1900 */
[----:B0-----:R-:W-:Y:S01]  /*0350*/  IMAD.MOV.U32 R9, RZ, RZ, 0x40c00000 ;  /* 0x40c00000ff097424 */ /* 0x001fe200078e00ff */
[----:B------:R-:W-:Y:S01]  /*0360*/  BSSY.RECONVERGENT B1, `(.L_x_20) ;  /* 0x0000011000017945 */ /* 0x000fe20003800200 */
[----:B---3--:R-:W-:-:S04]  /*0370*/  FADD R8, R8, R11 ;  /* 0x0000000b08087221 */ /* 0x008fc80000000000 */
[----:B----4-:R-:W-:-:S04]  /*0380*/  FADD R8, R8, R13 ;  /* 0x0000000d08087221 */ /* 0x010fc80000000000 */
[----:B-----5:R-:W-:-:S04]  /*0390*/  FADD R8, R8, R5 ;  /* 0x0000000508087221 */ /* 0x020fc80000000000 */
[----:B--2---:R-:W-:Y:S01]  /*03a0*/  FADD R3, R8, R3 ;  /* 0x0000000308037221 */ /* 0x004fe20000000000 */
[----:B------:R-:W-:-:S03]  /*03b0*/  HFMA2 R8, -RZ, RZ, 1.541015625, -0.052093505859375 ;  /* 0x3e2aaaabff087431 */ /* 0x000fc600000001ff */
[----:B------:R-:W-:-:S04]  /*03c0*/  FADD R0, R3, R0 ;  /* 0x0000000003007221 */ /* 0x000fc80000000000 */
[----:B------:R-:W-:Y:S01]  /*03d0*/  FADD R0, R0, -R7 ;  /* 0x8000000700007221 */ /* 0x000fe20000000000 */
[----:B------:R-:W-:-:S03]  /*03e0*/  FFMA R3, R8, -R9, 1 ;  /* 0x3f80000008037423 */ /* 0x000fc60000000809 */
[----:B------:R-:W0:Y:S01]  /*03f0*/  FCHK P0, R0, 6 ;  /* 0x40c0000000007902 */ /* 0x000e220000000000 */
[----:B------:R-:W-:-:S04]  /*0400*/  FFMA R3, R3, R8, 0.16666667163372039795 ;  /* 0x3e2aaaab03037423 */ /* 0x000fc80000000008 */
[----:B------:R-:W-:-:S04]  /*0410*/  FFMA R4, R0, R3, RZ ;  /* 0x0000000300047223 */ /* 0x000fc800000000ff */
[----:B------:R-:W-:-:S04]  /*0420*/  FFMA R5, R4, -6, R0 ;  /* 0xc0c0000004057823 */ /* 0x000fc80000000000 */
[----:B------:R-:W-:Y:S01]  /*0430*/  FFMA R7, R3, R5, R4 ;  /* 0x0000000503077223 */ /* 0x000fe20000000004 */
[----:B0-----:R-:W-:Y:S06]  /*0440*/  @!P0 BRA `(.L_x_21) ;  /* 0x0000000000088947 */ /* 0x001fec0003800000 */
[----:B------:R-:W-:-:S07]  /*0450*/  MOV R4, 0x470 ;  /* 0x0000047000047802 */ /* 0x000fce0000000f00 */
[----:B------:R-:W-:Y:S05]  /*0460*/  CALL.REL.NOINC `($__internal_2_$__cuda_sm3x_div_rn_noftz_f32_slowpath) ;  /* 0x0000000000147944 */ /* 0x000fea0003c00000 */
.L_x_21:
[----:B------:R-:W-:Y:S05]  /*0470*/  BSYNC.RECONVERGENT B1 ;  /* 0x0000000000017941 */ /* 0x000fea0003800200 */
.L_x_20:
[----:B------:R-:W0:Y:S02]  /*0480*/  LDC.64 R4, c[0x0][0x380] ;  /* 0x0000e000ff047b82 */ /* 0x000e240000000a00 */
[----:B0-----:R-:W-:-:S05]  /*0490*/  IMAD.WIDE R2, R2, 0x4, R4 ;  /* 0x0000000402027825 */ /* 0x001fca00078e0204 */
[----:B------:R-:W-:Y:S01]  /*04a0*/  STG.E desc[UR6][R2.64], R7 ;  /* 0x0000000702007986 */ /* 0x000fe2000c101906 */
[----:B------:R-:W-:Y:S05]  /*04b0*/  EXIT ;  /* 0x000000000000794d */ /* 0x000fea0003800000 */
        .weak           $__internal_2_$__cuda_sm3x_div_rn_noftz_f32_slowpath
        .type           $__internal_2_$__cuda_sm3x_div_rn_noftz_f32_slowpath,@function
        .size           $__internal_2_$__cuda_sm3x_div_rn_noftz_f32_slowpath,(.L_x_38 - $__internal_2_$__cuda_sm3x_div_rn_noftz_f32_slowpath)
$__internal_2_$__cuda_sm3x_div_rn_noftz_f32_slowpath:
[--C-:B------:R-:W-:Y:S01]  /*04c0*/  SHF.R.U32.HI R3, RZ, 0x17, R0.reuse ;  /* 0x00000017ff037819 */ /* 0x100fe20000011600 */
[----:B------:R-:W-:Y:S04]  /*04d0*/  BSSY.RECONVERGENT B0, `(.L_x_22) ;  /* 0x000005c000007945 */ /* 0x000fe80003800200 */
[----:B------:R-:W-:Y:S01]  /*04e0*/  BSSY.RELIABLE B2, `(.L_x_23) ;  /* 0x000001a000027945 */ /* 0x000fe20003800100 */
[----:B------:R-:W-:Y:S01]  /*04f0*/  IMAD.MOV.U32 R5, RZ, RZ, R0 ;  /* 0x000000ffff057224 */ /* 0x000fe200078e0000 */
[----:B------:R-:W-:-:S04]  /*0500*/  LOP3.LUT R3, R3, 0xff, RZ, 0xc0, !PT ;  /* 0x000000ff03037812 */ /* 0x000fc800078ec0ff */
[----:B------:R-:W-:-:S04]  /*0510*/  IADD3 R7, PT, PT, R3, -0x1, RZ ;  /* 0xffffffff03077810 */ /* 0x000fc80007ffe0ff */
[----:B------:R-:W-:-:S13]  /*0520*/  ISETP.GT.U32.OR P0, PT, R7, 0xfd, !PT ;  /* 0x000000fd0700780c */ /* 0x000fda0007f04470 */
[----:B------:R-:W-:Y:S01]  /*0530*/  @!P0 MOV R6, RZ ;  /* 0x000000ff00068202 */ /* 0x000fe20000000f00 */
[----:B------:R-:W-:Y:S06]  /*0540*/  @!P0 BRA `(.L_x_24) ;  /* 0x00000000004c8947 */ /* 0x000fec0003800000 */
[----:B------:R-:W-:-:S13]  /*0550*/  FSETP.GTU.FTZ.AND P0, PT, |R0|, +INF , PT ;  /* 0x7f8000000000780b */ /* 0x000fda0003f1c200 */
[----:B------:R-:W-:Y:S05]  /*0560*/  @P0 BREAK.RELIABLE B2 ;  /* 0x0000000000020942 */ /* 0x000fea0003800100 */
[----:B------:R-:W-:Y:S05]  /*0570*/  @P0 BRA `(.L_x_25) ;  /* 0x0000000400400947 */ /* 0x000fea0003800000 */
[----:B------:R-:W-:-:S05]  /*0580*/  IMAD.MOV.U32 R6, RZ, RZ, 0x40c00000 ;  /* 0x40c00000ff067424 */ /* 0x000fca00078e00ff */
[----:B------:R-:W-:-:S13]  /*0590*/  LOP3.LUT P0, RZ, R6, 0x7fffffff, R5, 0xc8, !PT ;  /* 0x7fffffff06ff7812 */ /* 0x000fda000780c805 */
[----:B------:R-:W-:Y:S05]  /*05a0*/  @!P0 BREAK.RELIABLE B2 ;  /* 0x0000000000028942 */ /* 0x000fea0003800100 */
[----:B------:R-:W-:Y:S05]  /*05b0*/  @!P0 BRA `(.L_x_26) ;  /* 0x0000000400288947 */ /* 0x000fea0003800000 */
[----:B------:R-:W-:-:S13]  /*05c0*/  LOP3.LUT P0, RZ, R5, 0x7fffffff, RZ, 0xc0, !PT ;  /* 0x7fffffff05ff7812 */ /* 0x000fda000780c0ff */
[----:B------:R-:W-:Y:S05]  /*05d0*/  @!P0 BREAK.RELIABLE B2 ;  /* 0x0000000000028942 */ /* 0x000fea0003800100 */
[----:B------:R-:W-:Y:S05]  /*05e0*/  @!P0 BRA `(.L_x_27) ;  /* 0x0000000400148947 */ /* 0x000fea0003800000 */
[----:B------:R-:W-:Y:S02]  /*05f0*/  FSETP.NEU.FTZ.AND P0, PT, |R0|, +INF , PT ;  /* 0x7f8000000000780b */ /* 0x000fe40003f1d200 */
[----:B------:R-:W-:-:S04]  /*0600*/  LOP3.LUT P1, RZ, R6, 0x7fffffff, RZ, 0xc0, !PT ;  /* 0x7fffffff06ff7812 */ /* 0x000fc8000782c0ff */
[----:B------:R-:W-:-:S13]  /*0610*/  PLOP3.LUT P0, PT, P0, P1, PT, 0x2f, 0xf2 ;  /* 0x0000000000f2781c */ /* 0x000fda0000702577 */
[----:B------:R-:W-:Y:S05]  /*0620*/  @P0 BREAK.RELIABLE B2 ;  /* 0x0000000000020942 */ /* 0x000fea0003800100 */
[----:B------:R-:W-:Y:S05]  /*0630*/  @P0 BRA `(.L_x_28) ;  /* 0x0000000000f40947 */ /* 0x000fea0003800000 */
[----:B------:R-:W-:-:S13]  /*0640*/  ISETP.GE.AND P0, PT, R7, RZ, PT ;  /* 0x000000ff0700720c */ /* 0x000fda0003f06270 */
[----:B------:R-:W-:Y:S01]  /*0650*/  @P0 MOV R6, RZ ;  /* 0x000000ff00060202 */ /* 0x000fe20000000f00 */
[----:B------:R-:W-:Y:S01]  /*0660*/  @!P0 FFMA R5, R0, 1.84467440737095516160e+19, RZ ;  /* 0x5f80000000058823 */ /* 0x000fe200000000ff */
[----:B------:R-:W-:-:S07]  /*0670*/  @!P0 IMAD.MOV.U32 R6, RZ, RZ, -0x40 ;  /* 0xffffffc0ff068424 */ /* 0x000fce00078e00ff */
.L_x_24:
[----:B------:R-:W-:Y:S05]  /*0680*/  BSYNC.RELIABLE B2 ;  /* 0x0000000000027941 */ /* 0x000fea0003800100 */
.L_x_23:
[----:B------:R-:W-:Y:S01]  /*0690*/  UMOV UR4, 0x40c00000 ;  /* 0x40c0000000047882 */ /* 0x000fe20000000000 */
[----:B------:R-:W-:Y:S01]  /*06a0*/  IADD3 R3, PT, PT, R3, -0x7f, RZ ;  /* 0xffffff8103037810 */ /* 0x000fe20007ffe0ff */
[----:B------:R-:W-:Y:S01]  /*06b0*/  UIADD3 UR4, UPT, UPT, UR4, -0x1000000, URZ ;  /* 0xff00000004047890 */ /* 0x000fe2000fffe0ff */
[----:B------:R-:W-:Y:S02]  /*06c0*/  BSSY.RECONVERGENT B2, `(.L_x_29) ;  /* 0x0000033000027945 */ /* 0x000fe40003800200 */
[----:B------:R-:W-:Y:S01]  /*06d0*/  IADD3 R6, PT, PT, R6, -0x2, R3 ;  /* 0xfffffffe06067810 */ /* 0x000fe20007ffe003 */
[----:B------:R-:W-:Y:S02]  /*06e0*/  IMAD R0, R3, -0x800000, R5 ;  /* 0xff80000003007824 */ /* 0x000fe400078e0205 */
[----:B------:R-:W-:-:S03]  /*06f0*/  FADD.FTZ R9, -RZ, -UR4 ;  /* 0x80000004ff097e21 */ /* 0x000fc60008010100 */
[----:B------:R-:W0:Y:S02]  /*0700*/  MUFU.RCP R7, UR4 ;  /* 0x0000000400077d08 */ /* 0x000e240008001000 */
[----:B0-----:R-:W-:-:S04]  /*0710*/  FFMA R8, R7, R9, 1 ;  /* 0x3f80000007087423 */ /* 0x001fc80000000009 */
[----:B------:R-:W-:-:S04]  /*0720*/  FFMA R7, R7, R8, R7 ;  /* 0x0000000807077223 */ /* 0x000fc80000000007 */
[----:B------:R-:W-:-:S04]  /*0730*/  FFMA R8, R0, R7, RZ ;  /* 0x0000000700087223 */ /* 0x000fc800000000ff */
[----:B------:R-:W-:-:S04]  /*0740*/  FFMA R5, R9, R8, R0 ;  /* 0x0000000809057223 */ /* 0x000fc80000000000 */
[----:B------:R-:W-:-:S04]  /*0750*/  FFMA R8, R7, R5, R8 ;  /* 0x0000000507087223 */ /* 0x000fc80000000008 */
[----:B------:R-:W-:-:S04]  /*0760*/  FFMA R9, R9, R8, R0 ;  /* 0x0000000809097223 */ /* 0x000fc80000000000 */
[----:B------:R-:W-:-:S05]  /*0770*/  FFMA R5, R7, R9, R8 ;  /* 0x0000000907057223 */ /* 0x000fca0000000008 */
[----:B------:R-:W-:-:S04]  /*0780*/  SHF.R.U32.HI R0, RZ, 0x17, R5 ;  /* 0x00000017ff007819 */ /* 0x000fc80000011605 */
[----:B------:R-:W-:-:S05]  /*0790*/  LOP3.LUT R0, R0, 0xff, RZ, 0xc0, !PT ;  /* 0x000000ff00007812 */ /* 0x000fca00078ec0ff */
[----:B------:R-:W-:-:S05]  /*07a0*/  IMAD.IADD R10, R0, 0x1, R6 ;  /* 0x00000001000a7824 */ /* 0x000fca00078e0206 */
[----:B------:R-:W-:-:S04]  /*07b0*/  IADD3 R0, PT, PT, R10, -0x1, RZ ;  /* 0xffffffff0a007810 */ /* 0x000fc80007ffe0ff */
[----:B------:R-:W-:-:S13]  /*07c0*/  ISETP.GE.U32.AND P0, PT, R0, 0xfe, PT ;  /* 0x000000fe0000780c */ /* 0x000fda0003f06070 */
[----:B------:R-:W-:Y:S05]  /*07d0*/  @!P0 BRA `(.L_x_30) ;  /* 0x0000000000808947 */ /* 0x000fea0003800000 */
[----:B------:R-:W-:-:S13]  /*07e0*/  ISETP.GT.AND P0, PT, R10, 0xfe, PT ;  /* 0x000000fe0a00780c */ /* 0x000fda0003f04270 */
[----:B------:R-:W-:Y:S05]  /*07f0*/  @P0 BRA `(.L_x_31) ;  /* 0x00000000006c0947 */ /* 0x000fea0003800000 */
[----:B------:R-:W-:-:S13]  /*0800*/  ISETP.GE.AND P0, PT, R10, 0x1, PT ;  /* 0x000000010a00780c */ /* 0x000fda0003f06270 */
[----:B------:R-:W-:Y:S05]  /*0810*/  @P0 BRA `(.L_x_32) ;  /* 0x0000000000740947 */ /* 0x000fea0003800000 */
[----:B------:R-:W-:Y:S02]  /*0820*/  ISETP.GE.AND P0, PT, R10, -0x18, PT ;  /* 0xffffffe80a00780c */ /* 0x000fe40003f06270 */
[----:B------:R-:W-:-:S11]  /*0830*/  LOP3.LUT R5, R5, 0x80000000, RZ, 0xc0, !PT ;  /* 0x8000000005057812 */ /* 0x000fd600078ec0ff */
[----:B------:R-:W-:Y:S05]  /*0840*/  @!P0 BRA `(.L_x_32) ;  /* 0x0000000000688947 */ /* 0x000fea0003800000 */
[CCC-:B------:R-:W-:Y:S01]  /*0850*/  FFMA.RZ R0, R7.reuse, R9.reuse, R8.reuse ;  /* 0x0000000907007223 */ /* 0x1c0fe2000000c008 */
[C---:B------:R-:W-:Y:S01]  /*0860*/  VIADD R6, R10.reuse, 0x20 ;  /* 0x000000200a067836 */ /* 0x040fe20000000000 */
[C---:B------:R-:W-:Y:S02]  /*0870*/  ISETP.NE.AND P2, PT, R10.reuse, RZ, PT ;  /* 0x000000ff0a00720c */ /* 0x040fe40003f45270 */
[----:B------:R-:W-:Y:S02]  /*0880*/  ISETP.NE.AND P1, PT, R10, RZ, PT ;  /* 0x000000ff0a00720c */ /* 0x000fe40003f25270 */
[----:B------:R-:W-:Y:S01]  /*0890*/  LOP3.LUT R3, R0, 0x7fffff, RZ, 0xc0, !PT ;  /* 0x007fffff00037812 */ /* 0x000fe200078ec0ff */
[CCC-:B------:R-:W-:Y:S01]  /*08a0*/  FFMA.RP R0, R7.reuse, R9.reuse, R8.reuse ;  /* 0x0000000907007223 */ /* 0x1c0fe20000008008 */
[----:B------:R-:W-:Y:S01]  /*08b0*/  FFMA.RM R7, R7, R9, R8 ;  /* 0x0000000907077223 */ /* 0x000fe20000004008 */
[----:B------:R-:W-:Y:S02]  /*08c0*/  IADD3 R8, PT, PT, -R10, RZ, RZ ;  /* 0x000000ff0a087210 */ /* 0x000fe40007ffe1ff */
[----:B------:R-:W-:-:S02]  /*08d0*/  LOP3.LUT R3, R3, 0x800000, RZ, 0xfc, !PT ;  /* 0x0080000003037812 */ /* 0x000fc400078efcff */
[----:B------:R-:W-:Y:S02]  /*08e0*/  FSETP.NEU.FTZ.AND P0, PT, R0, R7, PT ;  /* 0x000000070000720b */ /* 0x000fe40003f1d000 */
[----:B------:R-:W-:Y:S02]  /*08f0*/  SHF.L.U32 R6, R3, R6, RZ ;  /* 0x0000000603067219 */ /* 0x000fe400000006ff */
[----:B------:R-:W-:Y:S02]  /*0900*/  SEL R0, R8, RZ, P2 ;  /* 0x000000ff08007207 */ /* 0x000fe40001000000 */
[----:B------:R-:W-:Y:S02]  /*0910*/  ISETP.NE.AND P1, PT, R6, RZ, P1 ;  /* 0x000000ff0600720c */ /* 0x000fe40000f25270 */
[----:B------:R-:W-:Y:S02]  /*0920*/  SHF.R.U32.HI R0, RZ, R0, R3 ;  /* 0x00000000ff007219 */ /* 0x000fe40000011603 */
[----:B------:R-:W-:-:S02]  /*0930*/  PLOP3.LUT P0, PT, P0, P1, PT, 0xf8, 0x8f ;  /* 0x00000000008f781c */ /* 0x000fc40000703f70 */
[----:B------:R-:W-:Y:S02]  /*0940*/  SHF.R.U32.HI R6, RZ, 0x1, R0 ;  /* 0x00000001ff067819 */ /* 0x000fe40000011600 */
[----:B------:R-:W-:-:S04]  /*0950*/  SEL R3, RZ, 0x1, !P0 ;  /* 0x00000001ff037807 */ /* 0x000fc80004000000 */
[----:B------:R-:W-:-:S04]  /*0960*/  LOP3.LUT R3, R3, 0x1, R6, 0xf8, !PT ;  /* 0x0000000103037812 */ /* 0x000fc800078ef806 */
[----:B------:R-:W-:-:S05]  /*0970*/  LOP3.LUT R3, R3, R0, RZ, 0xc0, !PT ;  /* 0x0000000003037212 */ /* 0x000fca00078ec0ff */
[----:B------:R-:W-:-:S05]  /*0980*/  IMAD.IADD R6, R6, 0x1, R3 ;  /* 0x0000000106067824 */ /* 0x000fca00078e0203 */
[----:B------:R-:W-:Y:S01]  /*0990*/  LOP3.LUT R5, R6, R5, RZ, 0xfc, !PT ;  /* 0x0000000506057212 */ /* 0x000fe200078efcff */
[----:B------:R-:W-:Y:S06]  /*09a0*/  BRA `(.L_x_32) ;  /* 0x0000000000107947 */ /* 0x000fec0003800000 */
.L_x_31:
[----:B------:R-:W-:-:S04]  /*09b0*/  LOP3.LUT R5, R5, 0x80000000, RZ, 0xc0, !PT ;  /* 0x8000000005057812 */ /* 0x000fc800078ec0ff */
[----:B------:R-:W-:Y:S01]  /*09c0*/  LOP3.LUT R5, R5, 0x7f800000, RZ, 0xfc, !PT ;  /* 0x7f80000005057812 */ /* 0x000fe200078efcff */
[----:B------:R-:W-:Y:S06]  /*09d0*/  BRA `(.L_x_32) ;  /* 0x0000000000047947 */ /* 0x000fec0003800000 */
.L_x_30:
[----:B------:R-:W-:-:S07]  /*09e0*/  LEA R5, R6, R5, 0x17 ;  /* 0x0000000506057211 */ /* 0x000fce00078eb8ff */
.L_x_32:
[----:B------:R-:W-:Y:S05]  /*09f0*/  BSYNC.RECONVERGENT B2 ;  /* 0x0000000000027941 */ /* 0x000fea0003800200 */
.L_x_29:
[----:B------:R-:W-:Y:S05]  /*0a00*/  BRA `(.L_x_33) ;  /* 0x0000000000207947 */ /* 0x000fea0003800000 */
.L_x_28:
[----:B------:R-:W-:-:S04]  /*0a10*/  LOP3.LUT R5, R6, 0x80000000, R5, 0x48, !PT ;  /* 0x8000000006057812 */ /* 0x000fc800078e4805 */
[----:B------:R-:W-:Y:S01]  /*0a20*/  LOP3.LUT R5, R5, 0x7f800000, RZ, 0xfc, !PT ;  /* 0x7f80000005057812 */ /* 0x000fe200078efcff */
[----:B------:R-:W-:Y:S06]  /*0a30*/  BRA `(.L_x_33) ;  /* 0x0000000000147947 */ /* 0x000fec0003800000 */
.L_x_27:
[----:B------:R-:W-:Y:S01]  /*0a40*/  LOP3.LUT R5, R6, 0x80000000, R5, 0x48, !PT ;  /* 0x8000000006057812 */ /* 0x000fe200078e4805 */
[----:B------:R-:W-:Y:S06]  /*0a50*/  BRA `(.L_x_33) ;  /* 0x00000000000c7947 */ /* 0x000fec0003800000 */
.L_x_26:
[----:B------:R-:W0:Y:S01]  /*0a60*/  MUFU.RSQ R5, -QNAN ;  /* 0xffc0000000057908 */ /* 0x000e220000001400 */
[----:B------:R-:W-:Y:S05]  /*0a70*/  BRA `(.L_x_33) ;  /* 0x0000000000047947 */ /* 0x000fea0003800000 */
.L_x_25:
[----:B------:R-:W-:-:S07]  /*0a80*/  FADD.FTZ R5, R0, 6 ;  /* 0x40c0000000057421 */ /* 0x000fce0000010000 */
.L_x_33:
[----:B------:R-:W-:Y:S05]  /*0a90*/  BSYNC.RECONVERGENT B0 ;  /* 0x0000000000007941 */ /* 0x000fea0003800200 */
.L_x_22:
[----:B0-----:R-:W-:Y:S02]  /*0aa0*/  IMAD.MOV.U32 R7, RZ, RZ, R5 ;  /* 0x000000ffff077224 */ /* 0x001fe400078e0005 */
[----:B------:R-:W-:-:S04]  /*0ab0*/  HFMA2 R5, -RZ, RZ, 0, 0 ;  /* 0x00000000ff057431 */ /* 0x000fc800000001ff */
[----:B------:R-:W-:Y:S05]  /*0ac0*/  RET.REL.NODEC R4 `(pressure) ;  /* 0xfffffff4044c7950 */ /* 0x000fea0003c3ffff */
.L_x_34:
        /* <DEDUP_REMOVED lines=11> */
.L_x_38:


//--------------------- .text.divergence          --------------------------
	.section	.text.divergence,"ax",@progbits
	.align	128
        .global         divergence
        .type           divergence,@function
        .size           divergence,(.L_x_44 - divergence)
        .other          divergence,@"STO_CUDA_ENTRY STV_DEFAULT"
divergence:
.text.divergence:
[----:B------:R-:W-:Y:S01]  /*0000*/  LDC R1, c[0x0][0x37c] ;  /* 0x0000df00ff017b82 */ /* 0x000fe20000000800 */
[----:B------:R-:W0:Y:S07]  /*0010*/  S2R R2, SR_TID.Z ;  /* 0x0000000000027919 */ /* 0x000e2e0000002300 */
[----:B------:R-:W1:Y:S01]  /*0020*/  LDC R0, c[0x0][0x360] ;  /* 0x0000d800ff007b82 */ /* 0x000e620000000800 */
[----:B------:R-:W2:Y:S01]  /*0030*/  LDCU.64 UR4, c[0x0][0x3a0] ;  /* 0x00007400ff0477ac */ /* 0x000ea20008000a00 */
[----:B------:R-:W3:Y:S01]  /*0040*/  S2R R7, SR_TID.Y ;  /* 0x0000000000077919 */ /* 0x000ee20000002200 */
[----:B------:R-:W1:Y:S05]  /*0050*/  S2R R3, SR_TID.X ;  /* 0x0000000000037919 */ /* 0x000e6a0000002100 */
[----:B------:R-:W3:Y:S08]  /*0060*/  LDC R4, c[0x0][0x364] ;  /* 0x0000d900ff047b82 */ /* 0x000ef00000000800 */
[----:B------:R-:W0:Y:S01]  /*0070*/  S2UR UR8, SR_CTAID.Z ;  /* 0x00000000000879c3 */ /* 0x000e220000002700 */
[----:B--2---:R-:W-:-:S07]  /*0080*/  UIADD3 UR4, UPT, UPT, UR4, -0x1, URZ ;  /* 0xffffffff04047890 */ /* 0x004fce000fffe0ff */
[----:B------:R-:W0:Y:S08]  /*0090*/  LDC R5, c[0x0][0x368] ;  /* 0x0000da00ff057b82 */ /* 0x000e300000000800 */
[----:B------:R-:W3:Y:S08]  /*00a0*/  S2UR UR7, SR_CTAID.Y ;  /* 0x00000000000779c3 */ /* 0x000ef00000002600 */
[----:B------:R-:W1:Y:S01]  /*00b0*/  S2UR UR6, SR_CTAID.X ;  /* 0x00000000000679c3 */ /* 0x000e620000002500 */
[----:B0-----:R-:W-:Y:S01]  /*00c0*/  IMAD R5, R5, UR8, R2 ;  /* 0x0000000805057c24 */ /* 0x001fe2000f8e0202 */
[----:B------:R-:W0:Y:S04]  /*00d0*/  LDCU UR8, c[0x0][0x3a8] ;  /* 0x00007500ff0877ac */ /* 0x000e280008000800 */
[----:B------:R-:W-:Y:S01]  /*00e0*/  ISETP.NE.AND P0, PT, R5, RZ, PT ;  /* 0x000000ff0500720c */ /* 0x000fe20003f05270 */
[----:B---3--:R-:W-:-:S05]  /*00f0*/  IMAD R4, R4, UR7, R7 ;  /* 0x0000000704047c24 */ /* 0x008fca000f8e0207 */
[----:B------:R-:W-:Y:S01]  /*0100*/  ISETP.EQ.OR P0, PT, R4, RZ, !P0 ;  /* 0x000000ff0400720c */ /* 0x000fe20004702670 */
[----:B-1----:R-:W-:Y:S01]  /*0110*/  IMAD R0, R0, UR6, R3 ;  /* 0x0000000600007c24 */ /* 0x002fe2000f8e0203 */
[----:B------:R-:W-:-:S04]  /*0120*/  UIADD3 UR6, UPT, UPT, UR5, -0x1, URZ ;  /* 0xffffffff05067890 */ /* 0x000fc8000fffe0ff */
[----:B------:R-:W-:-:S04]  /*0130*/  ISETP.LT.OR P0, PT, R0, 0x1, P0 ;  /* 0x000000010000780c */ /* 0x000fc80000701670 */
[----:B------:R-:W-:Y:S01]  /*0140*/  ISETP.GE.OR P0, PT, R0, UR6, P0 ;  /* 0x0000000600007c0c */ /* 0x000fe20008706670 */
[----:B0-----:R-:W-:-:S03]  /*0150*/  UIADD3 UR6, UPT, UPT, UR8, -0x1, URZ ;  /* 0xffffffff08067890 */ /* 0x001fc6000fffe0ff */
[----:B------:R-:W-:-:S04]  /*0160*/  ISETP.GE.OR P0, PT, R4, UR4, P0 ;  /* 0x0000000404007c0c */ /* 0x000fc80008706670 */
[----:B------:R-:W-:-:S13]  /*0170*/  ISETP.GE.OR P0, PT, R5, UR6, P0 ;  /* 0x0000000605007c0c */ /* 0x000fda0008706670 */
[----:B------:R-:W-:Y:S05]  /*0180*/  @P0 EXIT ;  /* 0x000000000000094d */ /* 0x000fea0003800000 */
[----:B------:R-:W0:Y:S01]  /*0190*/  LDC.64 R8, c[0x0][0x390] ;  /* 0x0000e400ff087b82 */ /* 0x000e220000000a00 */
[----:B------:R-:W-:Y:S01]  /*01a0*/  IMAD R11, R5, UR8, R4 ;  /* 0x00000008050b7c24 */ /* 0x000fe2000f8e0204 */
[----:B------:R-:W1:Y:S03]  /*01b0*/  LDCU.64 UR6, c[0x0][0x358] ;  /* 0x00006b00ff0677ac */ /* 0x000e660008000a00 */
[C-C-:B------:R-:W-:Y:S01]  /*01c0*/  IMAD R5, R11.reuse, UR5, R0.reuse ;  /* 0x000000050b057c24 */ /* 0x140fe2000f8e0200 */
[----:B------:R-:W-:Y:S02]  /*01d0*/  IADD3 R15, PT, PT, R11, UR8, RZ ;  /* 0x000000080b0f7c10 */ /* 0x000fe4000fffe0ff */
[----:B------:R-:W2:Y:S02]  /*01e0*/  LDC.64 R6, c[0x0][0x388] ;  /* 0x0000e200ff067b82 */ /* 0x000ea40000000a00 */
[----:B------:R-:W-:Y:S01]  /*01f0*/  IADD3 R13, PT, PT, R5, UR5, RZ ;  /* 0x00000005050d7c10 */ /* 0x000fe2000fffe0ff */
[----:B------:R-:W-:-:S05]  /*0200*/  IMAD R15, R15, UR5, R0 ;  /* 0x000000050f0f7c24 */ /* 0x000fca000f8e0200 */
[----:B------:R-:W3:Y:S01]  /*0210*/  LDC.64 R2, c[0x0][0x398] ;  /* 0x0000e600ff027b82 */ /* 0x000ee20000000a00 */
[----:B0-----:R-:W-:-:S04]  /*0220*/  IMAD.WIDE R10, R5, 0x4, R8 ;  /* 0x00000004050a7825 */ /* 0x001fc800078e0208 */
[----:B------:R-:W-:Y:S02]  /*0230*/  IMAD.WIDE R8, R13, 0x4, R8 ;  /* 0x000000040d087825 */ /* 0x000fe400078e0208 */
[----:B-1----:R-:W4:Y:S02]  /*0240*/  LDG.E R11, desc[UR6][R10.64] ;  /* 0x000000060a0b7981 */ /* 0x002f24000c1e1900 */
[C---:B--2---:R-:W-:Y:S02]  /*0250*/  IMAD.WIDE R6, R5.reuse, 0x4, R6 ;  /* 0x0000000405067825 */ /* 0x044fe400078e0206 */
[----:B------:R-:W4:Y:S04]  /*0260*/  LDG.E R8, desc[UR6][R8.64] ;  /* 0x0000000608087981 */ /* 0x000f28000c1e1900 */
[----:B------:R-:W2:Y:S01]  /*0270*/  LDG.E R0, desc[UR6][R6.64+0x4] ;  /* 0x0000040606007981 */ /* 0x000ea2000c1e1900 */
[----:B---3--:R-:W-:-:S03]  /*0280*/  IMAD.WIDE R12, R5, 0x4, R2 ;  /* 0x00000004050c7825 */ /* 0x008fc600078e0202 */
[----:B------:R-:W2:Y:S01]  /*0290*/  LDG.E R17, desc[UR6][R6.64] ;  /* 0x0000000606117981 */ /* 0x000ea2000c1e1900 */
[----:B------:R-:W-:-:S03]  /*02a0*/  IMAD.WIDE R2, R15, 0x4, R2 ;  /* 0x000000040f027825 */ /* 0x000fc600078e0202 */
[----:B------:R-:W3:Y:S01]  /*02b0*/  LDG.E R13, desc[UR6][R12.64] ;  /* 0x000000060c0d7981 */ /* 0x000ee2000c1e1900 */
[----:B------:R-:W0:Y:S03]  /*02c0*/  LDC.64 R14, c[0x0][0x380] ;  /* 0x0000e000ff0e7b82 */ /* 0x000e260000000a00 */
[----:B------:R-:W3:Y:S01]  /*02d0*/  LDG.E R2, desc[UR6][R2.64] ;  /* 0x0000000602027981 */ /* 0x000ee2000c1e1900 */
[----:B0-----:R-:W-:-:S04]  /*02e0*/  IMAD.WIDE R4, R5, 0x4, R14 ;  /* 0x0000000405047825 */ /* 0x001fc800078e020e */
[----:B----4-:R-:W-:Y:S01]  /*02f0*/  FADD R19, R8, -R11 ;  /* 0x8000000b08137221 */ /* 0x010fe20000000000 */
[----:B--2---:R-:W-:-:S04]  /*0300*/  FADD R0, R0, -R17 ;  /* 0x8000001100007221 */ /* 0x004fc80000000000 */
[----:B------:R-:W-:Y:S01]  /*0310*/  FADD R19, R0, R19 ;  /* 0x0000001300137221 */ /* 0x000fe20000000000 */
[----:B---3--:R-:W-:-:S04]  /*0320*/  FADD R10, R2, -R13 ;  /* 0x8000000d020a7221 */ /* 0x008fc80000000000 */
[----:B------:R-:W-:-:S05]  /*0330*/  FADD R19, R10, R19 ;  /* 0x000000130a137221 */ /* 0x000fca0000000000 */
[----:B------:R-:W-:Y:S01]  /*0340*/  STG.E desc[UR6][R4.64], R19 ;  /* 0x0000001304007986 */ /* 0x000fe2000c101906 */
[----:B------:R-:W-:Y:S05]  /*0350*/  EXIT ;  /* 0x000000000000794d */ /* 0x000fea0003800000 */
.L_x_35:
        /* <DEDUP_REMOVED lines=10> */
.L_x_44:


//--------------------- .nv.shared.reserved.0     --------------------------
	.section	.nv.shared.reserved.0,"aw",@nobits
	.weak		__nv_reservedSMEM_offset_0_alias
	.size		__nv_reservedSMEM_offset_0_alias, 0, 64
	.other		__nv_reservedSMEM_offset_0_alias,@"STO_CUDA_RESERVED_SHARED STV_DEFAULT"
__nv_reservedSMEM_offset_0_alias:
	.zero		0
	.zero		64


//--------------------- .nv.constant0.constant    --------------------------
	.section	.nv.constant0.constant,"a",@progbits
	.sectionflags	@""
	.align	4
.nv.constant0.constant:
	.zero		932


//--------------------- .nv.constant0.advect_smoke --------------------------
	.section	.nv.constant0.advect_smoke,"a",@progbits
	.sectionflags	@""
	.align	4
.nv.constant0.advect_smoke:
	.zero		956


//--------------------- .nv.constant0.advect_velocity --------------------------
	.section	.nv.constant0.advect_velocity,"a",@progbits
	.sectionflags	@""
	.align	4
.nv.constant0.advect_velocity:
	.zero		972


//--------------------- .nv.constant0.incompress  --------------------------
	.section	.nv.constant0.incompress,"a",@progbits
	.sectionflags	@""
	.align	4
.nv.constant0.incompress:
	.zero		940


//--------------------- .nv.constant0.pressure    --------------------------
	.section	.nv.constant0.pressure,"a",@progbits
	.sectionflags	@""
	.align	4
.nv.constant0.pressure:
	.zero		932


//--------------------- .nv.constant0.divergence  --------------------------
	.section	.nv.constant0.divergence,"a",@progbits
	.sectionflags	@""
	.align	4
.nv.constant0.divergence:
	.zero		940


//--------------------- SYMBOLS --------------------------

	.type		.nv.reservedSmem.offset0,@object
	.size		.nv.reservedSmem.offset0,0x4
